	.target	sm_100a

	.elftype	@"ET_EXEC"


//--------------------- .note.nv.tkinfo           --------------------------
	.section	.note.nv.tkinfo,"",@"SHT_NOTE"
	.sectionflags	@"SHF_NOTE_NV_TKINFO"
	.tkinfo
        /*0018*/ 	.word	0x00000002
        /*0030*/ 	.string	""
        /*0030*/ 	.string	"ptxas"
        /*0030*/ 	.string	"Cuda compilation tools, release 13.0, V13.0.88"
        /*0030*/ 	.string	"Build cuda_13.0.r13.0/compiler.36424714_0"
        /*0030*/ 	.string	"-arch sm_100a -m 64 "



//--------------------- .note.nv.cuinfo           --------------------------
	.section	.note.nv.cuinfo,"",@"SHT_NOTE"
	.sectionflags	@"SHF_NOTE_NV_CUINFO"
        /*0018*/ 	.short	0x0002
        /*001a*/ 	.short	0x0064
        /*001c*/ 	.short	0x0082
	.zero		2


//--------------------- .nv.info                  --------------------------
	.section	.nv.info,"",@"SHT_CUDA_INFO"
	.align	4


	//----- nvinfo : EIATTR_REGCOUNT
	.align		4
        /*0000*/ 	.byte	0x04, 0x2f
        /*0002*/ 	.short	(.L_12 - .L_11)
	.align		4
.L_11:
        /*0004*/ 	.word	index@(_ZN7cutlass13device_kernelIN5flash19enable_sm80_to_sm89INS1_16FlashAttnFwdSm80INS1_25CollectiveMainloopFwdSm80ILi4ELi1ELb0EN4cute5tupleIJNS5_1CILi128EEENS7_ILi64EEENS7_ILi96EEEEEELi96ENS_10bfloat16_tEfNS_4arch4Sm80ELb1ELb0ELb0ELb1ELb0ELb1ELb1ELb0EEENS1_21CollectiveEpilogueFwdINS6_IJS8_SA_S9_EEENS6_IJNS7_ILi1EEESI_SI_EEESC_SE_Li128ELb1ELb1ELb0ELb0EEENS1_19SingleTileSchedulerILb1ELb0ELb1ELi128EEEEEEEEEvNT_6ParamsE)
        /*0008*/ 	.word	0x00000004


	//----- nvinfo : EIATTR_FRAME_SIZE
	.align		4
.L_12:
        /*000c*/ 	.byte	0x04, 0x11
        /*000e*/ 	.short	(.L_14 - .L_13)
	.align		4
.L_13:
        /*0010*/ 	.word	index@(_ZN7cutlass13device_kernelIN5flash19enable_sm80_to_sm89INS1_16FlashAttnFwdSm80INS1_25CollectiveMainloopFwdSm80ILi4ELi1ELb0EN4cute5tupleIJNS5_1CILi128EEENS7_ILi64EEENS7_ILi96EEEEEELi96ENS_10bfloat16_tEfNS_4arch4Sm80ELb1ELb0ELb0ELb1ELb0ELb1ELb1ELb0EEENS1_21CollectiveEpilogueFwdINS6_IJS8_SA_S9_EEENS6_IJNS7_ILi1EEESI_SI_EEESC_SE_Li128ELb1ELb1ELb0ELb0EEENS1_19SingleTileSchedulerILb1ELb0ELb1ELi128EEEEEEEEEvNT_6ParamsE)
        /*0014*/ 	.word	0x00000000


	//----- nvinfo : EIATTR_REGCOUNT
	.align		4
.L_14:
        /*0018*/ 	.byte	0x04, 0x2f
        /*001a*/ 	.short	(.L_16 - .L_15)
	.align		4
.L_15:
        /*001c*/ 	.word	index@(_ZN7cutlass13device_kernelIN5flash19enable_sm80_to_sm89INS1_16FlashAttnFwdSm80INS1_25CollectiveMainloopFwdSm80ILi4ELi1ELb0EN4cute5tupleIJNS5_1CILi128EEENS7_ILi64EEENS7_ILi96EEEEEELi96ENS_10bfloat16_tEfNS_4arch4Sm80ELb1ELb0ELb0ELb1ELb0ELb0ELb1ELb0EEENS1_21CollectiveEpilogueFwdINS6_IJS8_SA_S9_EEENS6_IJNS7_ILi1EEESI_SI_EEESC_SE_Li128ELb1ELb1ELb0ELb0EEENS1_19SingleTileSchedulerILb1ELb0ELb1ELi128EEEEEEEEEvNT_6ParamsE)
        /*0020*/ 	.word	0x00000004


	//----- nvinfo : EIATTR_FRAME_SIZE
	.align		4
.L_16:
        /*0024*/ 	.byte	0x04, 0x11
        /*0026*/ 	.short	(.L_18 - .L_17)
	.align		4
.L_17:
        /*0028*/ 	.word	index@(_ZN7cutlass13device_kernelIN5flash19enable_sm80_to_sm89INS1_16FlashAttnFwdSm80INS1_25CollectiveMainloopFwdSm80ILi4ELi1ELb0EN4cute5tupleIJNS5_1CILi128EEENS7_ILi64EEENS7_ILi96EEEEEELi96ENS_10bfloat16_tEfNS_4arch4Sm80ELb1ELb0ELb0ELb1ELb0ELb0ELb1ELb0EEENS1_21CollectiveEpilogueFwdINS6_IJS8_SA_S9_EEENS6_IJNS7_ILi1EEESI_SI_EEESC_SE_Li128ELb1ELb1ELb0ELb0EEENS1_19SingleTileSchedulerILb1ELb0ELb1ELi128EEEEEEEEEvNT_6ParamsE)
        /*002c*/ 	.word	0x00000000


	//----- nvinfo : EIATTR_REGCOUNT
	.align		4
.L_18:
        /*0030*/ 	.byte	0x04, 0x2f
        /*0032*/ 	.short	(.L_20 - .L_19)
	.align		4
.L_19:
        /*0034*/ 	.word	index@(_ZN7cutlass13device_kernelIN5flash19enable_sm80_to_sm89INS1_16FlashAttnFwdSm80INS1_25CollectiveMainloopFwdSm80ILi4ELi1ELb0EN4cute5tupleIJNS5_1CILi128EEENS7_ILi64EEENS7_ILi96EEEEEELi96ENS_10bfloat16_tEfNS_4arch4Sm80ELb1ELb0ELb0ELb0ELb0ELb0ELb1ELb0EEENS1_21CollectiveEpilogueFwdINS6_IJS8_SA_S9_EEENS6_IJNS7_ILi1EEESI_SI_EEESC_SE_Li128ELb0ELb1ELb0ELb0EEENS1_30DynamicPersistentTileSchedulerILi128ELi128ELb0ELb1ELb0EEEEEEEEEvNT_6ParamsE)
        /*0038*/ 	.word	0x00000004


	//----- nvinfo : EIATTR_FRAME_SIZE
	.align		4
.L_20:
        /*003c*/ 	.byte	0x04, 0x11
        /*003e*/ 	.short	(.L_22 - .L_21)
	.align		4
.L_21:
        /*0040*/ 	.word	index@(_ZN7cutlass13device_kernelIN5flash19enable_sm80_to_sm89INS1_16FlashAttnFwdSm80INS1_25CollectiveMainloopFwdSm80ILi4ELi1ELb0EN4cute5tupleIJNS5_1CILi128EEENS7_ILi64EEENS7_ILi96EEEEEELi96ENS_10bfloat16_tEfNS_4arch4Sm80ELb1ELb0ELb0ELb0ELb0ELb0ELb1ELb0EEENS1_21CollectiveEpilogueFwdINS6_IJS8_SA_S9_EEENS6_IJNS7_ILi1EEESI_SI_EEESC_SE_Li128ELb0ELb1ELb0ELb0EEENS1_30DynamicPersistentTileSchedulerILi128ELi128ELb0ELb1ELb0EEEEEEEEEvNT_6ParamsE)
        /*0044*/ 	.word	0x00000000


	//----- nvinfo : EIATTR_REGCOUNT
	.align		4
.L_22:
        /*0048*/ 	.byte	0x04, 0x2f
        /*004a*/ 	.short	(.L_24 - .L_23)
	.align		4
.L_23:
        /*004c*/ 	.word	index@(_ZN7cutlass13device_kernelIN5flash19enable_sm80_to_sm89INS1_16FlashAttnFwdSm80INS1_25CollectiveMainloopFwdSm80ILi4ELi1ELb0EN4cute5tupleIJNS5_1CILi128EEENS7_ILi48EEENS7_ILi96EEEEEELi96ENS_10bfloat16_tEfNS_4arch4Sm80ELb0ELb1ELb0ELb1ELb0ELb1ELb1ELb0EEENS1_21CollectiveEpilogueFwdINS6_IJS8_SA_S9_EEENS6_IJNS7_ILi1EEESI_SI_EEESC_SE_Li128ELb1ELb1ELb0ELb0EEENS1_19SingleTileSchedulerILb1ELb0ELb1ELi128EEEEEEEEEvNT_6ParamsE)
        /*0050*/ 	.word	0x00000004


	//----- nvinfo : EIATTR_FRAME_SIZE
	.align		4
.L_24:
        /*0054*/ 	.byte	0x04, 0x11
        /*0056*/ 	.short	(.L_26 - .L_25)
	.align		4
.L_25:
        /*0058*/ 	.word	index@(_ZN7cutlass13device_kernelIN5flash19enable_sm80_to_sm89INS1_16FlashAttnFwdSm80INS1_25CollectiveMainloopFwdSm80ILi4ELi1ELb0EN4cute5tupleIJNS5_1CILi128EEENS7_ILi48EEENS7_ILi96EEEEEELi96ENS_10bfloat16_tEfNS_4arch4Sm80ELb0ELb1ELb0ELb1ELb0ELb1ELb1ELb0EEENS1_21CollectiveEpilogueFwdINS6_IJS8_SA_S9_EEENS6_IJNS7_ILi1EEESI_SI_EEESC_SE_Li128ELb1ELb1ELb0ELb0EEENS1_19SingleTileSchedulerILb1ELb0ELb1ELi128EEEEEEEEEvNT_6ParamsE)
        /*005c*/ 	.word	0x00000000


	//----- nvinfo : EIATTR_REGCOUNT
	.align		4
.L_26:
        /*0060*/ 	.byte	0x04, 0x2f
        /*0062*/ 	.short	(.L_28 - .L_27)
	.align		4
.L_27:
        /*0064*/ 	.word	index@(_ZN7cutlass13device_kernelIN5flash19enable_sm80_to_sm89INS1_16FlashAttnFwdSm80INS1_25CollectiveMainloopFwdSm80ILi4ELi1ELb0EN4cute5tupleIJNS5_1CILi128EEENS7_ILi48EEENS7_ILi96EEEEEELi96ENS_10bfloat16_tEfNS_4arch4Sm80ELb0ELb1ELb0ELb1ELb0ELb0ELb1ELb0EEENS1_21CollectiveEpilogueFwdINS6_IJS8_SA_S9_EEENS6_IJNS7_ILi1EEESI_SI_EEESC_SE_Li128ELb1ELb1ELb0ELb0EEENS1_19SingleTileSchedulerILb1ELb0ELb1ELi128EEEEEEEEEvNT_6ParamsE)
        /*0068*/ 	.word	0x00000004


	//----- nvinfo : EIATTR_FRAME_SIZE
	.align		4
.L_28:
        /*006c*/ 	.byte	0x04, 0x11
        /*006e*/ 	.short	(.L_30 - .L_29)
	.align		4
.L_29:
        /*0070*/ 	.word	index@(_ZN7cutlass13device_kernelIN5flash19enable_sm80_to_sm89INS1_16FlashAttnFwdSm80INS1_25CollectiveMainloopFwdSm80ILi4ELi1ELb0EN4cute5tupleIJNS5_1CILi128EEENS7_ILi48EEENS7_ILi96EEEEEELi96ENS_10bfloat16_tEfNS_4arch4Sm80ELb0ELb1ELb0ELb1ELb0ELb0ELb1ELb0EEENS1_21CollectiveEpilogueFwdINS6_IJS8_SA_S9_EEENS6_IJNS7_ILi1EEESI_SI_EEESC_SE_Li128ELb1ELb1ELb0ELb0EEENS1_19SingleTileSchedulerILb1ELb0ELb1ELi128EEEEEEEEEvNT_6ParamsE)
        /*0074*/ 	.word	0x00000000


	//----- nvinfo : EIATTR_REGCOUNT
	.align		4
.L_30:
        /*0078*/ 	.byte	0x04, 0x2f
        /*007a*/ 	.short	(.L_32 - .L_31)
	.align		4
.L_31:
        /*007c*/ 	.word	index@(_ZN7cutlass13device_kernelIN5flash19enable_sm80_to_sm89INS1_16FlashAttnFwdSm80INS1_25CollectiveMainloopFwdSm80ILi4ELi1ELb0EN4cute5tupleIJNS5_1CILi128EEENS7_ILi48EEENS7_ILi96EEEEEELi96ENS_10bfloat16_tEfNS_4arch4Sm80ELb0ELb1ELb0ELb0ELb0ELb0ELb1ELb0EEENS1_21CollectiveEpilogueFwdINS6_IJS8_SA_S9_EEENS6_IJNS7_ILi1EEESI_SI_EEESC_SE_Li128ELb0ELb1ELb0ELb0EEENS1_19SingleTileSchedulerILb0ELb0ELb1ELi128EEEEEEEEEvNT_6ParamsE)
        /*0080*/ 	.word	0x00000004


	//----- nvinfo : EIATTR_FRAME_SIZE
	.align		4
.L_32:
        /*0084*/ 	.byte	0x04, 0x11
        /*0086*/ 	.short	(.L_34 - .L_33)
	.align		4
.L_33:
        /*0088*/ 	.word	index@(_ZN7cutlass13device_kernelIN5flash19enable_sm80_to_sm89INS1_16FlashAttnFwdSm80INS1_25CollectiveMainloopFwdSm80ILi4ELi1ELb0EN4cute5tupleIJNS5_1CILi128EEENS7_ILi48EEENS7_ILi96EEEEEELi96ENS_10bfloat16_tEfNS_4arch4Sm80ELb0ELb1ELb0ELb0ELb0ELb0ELb1ELb0EEENS1_21CollectiveEpilogueFwdINS6_IJS8_SA_S9_EEENS6_IJNS7_ILi1EEESI_SI_EEESC_SE_Li128ELb0ELb1ELb0ELb0EEENS1_19SingleTileSchedulerILb0ELb0ELb1ELi128EEEEEEEEEvNT_6ParamsE)
        /*008c*/ 	.word	0x00000000


	//----- nvinfo : EIATTR_REGCOUNT
	.align		4
.L_34:
        /*0090*/ 	.byte	0x04, 0x2f
        /*0092*/ 	.short	(.L_36 - .L_35)
	.align		4
.L_35:
        /*0094*/ 	.word	index@(_ZN7cutlass13device_kernelIN5flash19enable_sm80_to_sm89INS1_16FlashAttnFwdSm80INS1_25CollectiveMainloopFwdSm80ILi4ELi1ELb0EN4cute5tupleIJNS5_1CILi128EEENS7_ILi64EEENS7_ILi96EEEEEELi96ENS_10bfloat16_tEfNS_4arch4Sm80ELb0ELb0ELb0ELb1ELb0ELb1ELb1ELb0EEENS1_21CollectiveEpilogueFwdINS6_IJS8_SA_S9_EEENS6_IJNS7_ILi1EEESI_SI_EEESC_SE_Li128ELb1ELb1ELb0ELb0EEENS1_19SingleTileSchedulerILb1ELb0ELb1ELi128EEEEEEEEEvNT_6ParamsE)
        /*0098*/ 	.word	0x00000004


	//----- nvinfo : EIATTR_FRAME_SIZE
	.align		4
.L_36:
        /*009c*/ 	.byte	0x04, 0x11
        /*009e*/ 	.short	(.L_38 - .L_37)
	.align		4
.L_37:
        /*00a0*/ 	.word	index@(_ZN7cutlass13device_kernelIN5flash19enable_sm80_to_sm89INS1_16FlashAttnFwdSm80INS1_25CollectiveMainloopFwdSm80ILi4ELi1ELb0EN4cute5tupleIJNS5_1CILi128EEENS7_ILi64EEENS7_ILi96EEEEEELi96ENS_10bfloat16_tEfNS_4arch4Sm80ELb0ELb0ELb0ELb1ELb0ELb1ELb1ELb0EEENS1_21CollectiveEpilogueFwdINS6_IJS8_SA_S9_EEENS6_IJNS7_ILi1EEESI_SI_EEESC_SE_Li128ELb1ELb1ELb0ELb0EEENS1_19SingleTileSchedulerILb1ELb0ELb1ELi128EEEEEEEEEvNT_6ParamsE)
        /*00a4*/ 	.word	0x00000000


	//----- nvinfo : EIATTR_REGCOUNT
	.align		4
.L_38:
        /*00a8*/ 	.byte	0x04, 0x2f
        /*00aa*/ 	.short	(.L_40 - .L_39)
	.align		4
.L_39:
        /*00ac*/ 	.word	index@(_ZN7cutlass13device_kernelIN5flash19enable_sm80_to_sm89INS1_16FlashAttnFwdSm80INS1_25CollectiveMainloopFwdSm80ILi4ELi1ELb0EN4cute5tupleIJNS5_1CILi128EEENS7_ILi64EEENS7_ILi96EEEEEELi96ENS_10bfloat16_tEfNS_4arch4Sm80ELb0ELb0ELb0ELb1ELb0ELb0ELb1ELb0EEENS1_21CollectiveEpilogueFwdINS6_IJS8_SA_S9_EEENS6_IJNS7_ILi1EEESI_SI_EEESC_SE_Li128ELb1ELb1ELb0ELb0EEENS1_19SingleTileSchedulerILb1ELb0ELb1ELi128EEEEEEEEEvNT_6ParamsE)
        /*00b0*/ 	.word	0x00000004


	//----- nvinfo : EIATTR_FRAME_SIZE
	.align		4
.L_40:
        /*00b4*/ 	.byte	0x04, 0x11
        /*00b6*/ 	.short	(.L_42 - .L_41)
	.align		4
.L_41:
        /*00b8*/ 	.word	index@(_ZN7cutlass13device_kernelIN5flash19enable_sm80_to_sm89INS1_16FlashAttnFwdSm80INS1_25CollectiveMainloopFwdSm80ILi4ELi1ELb0EN4cute5tupleIJNS5_1CILi128EEENS7_ILi64EEENS7_ILi96EEEEEELi96ENS_10bfloat16_tEfNS_4arch4Sm80ELb0ELb0ELb0ELb1ELb0ELb0ELb1ELb0EEENS1_21CollectiveEpilogueFwdINS6_IJS8_SA_S9_EEENS6_IJNS7_ILi1EEESI_SI_EEESC_SE_Li128ELb1ELb1ELb0ELb0EEENS1_19SingleTileSchedulerILb1ELb0ELb1ELi128EEEEEEEEEvNT_6ParamsE)
        /*00bc*/ 	.word	0x00000000


	//----- nvinfo : EIATTR_REGCOUNT
	.align		4
.L_42:
        /*00c0*/ 	.byte	0x04, 0x2f
        /*00c2*/ 	.short	(.L_44 - .L_43)
	.align		4
.L_43:
        /*00c4*/ 	.word	index@(_ZN7cutlass13device_kernelIN5flash19enable_sm80_to_sm89INS1_16FlashAttnFwdSm80INS1_25CollectiveMainloopFwdSm80ILi4ELi1ELb0EN4cute5tupleIJNS5_1CILi128EEENS7_ILi64EEENS7_ILi96EEEEEELi96ENS_10bfloat16_tEfNS_4arch4Sm80ELb0ELb0ELb0ELb0ELb0ELb0ELb1ELb0EEENS1_21CollectiveEpilogueFwdINS6_IJS8_SA_S9_EEENS6_IJNS7_ILi1EEESI_SI_EEESC_SE_Li128ELb0ELb1ELb0ELb0EEENS1_19SingleTileSchedulerILb0ELb0ELb1ELi128EEEEEEEEEvNT_6ParamsE)
        /*00c8*/ 	.word	0x00000004


	//----- nvinfo : EIATTR_FRAME_SIZE
	.align		4
.L_44:
        /*00cc*/ 	.byte	0x04, 0x11
        /*00ce*/ 	.short	(.L_46 - .L_45)
	.align		4
.L_45:
        /*00d0*/ 	.word	index@(_ZN7cutlass13device_kernelIN5flash19enable_sm80_to_sm89INS1_16FlashAttnFwdSm80INS1_25CollectiveMainloopFwdSm80ILi4ELi1ELb0EN4cute5tupleIJNS5_1CILi128EEENS7_ILi64EEENS7_ILi96EEEEEELi96ENS_10bfloat16_tEfNS_4arch4Sm80ELb0ELb0ELb0ELb0ELb0ELb0ELb1ELb0EEENS1_21CollectiveEpilogueFwdINS6_IJS8_SA_S9_EEENS6_IJNS7_ILi1EEESI_SI_EEESC_SE_Li128ELb0ELb1ELb0ELb0EEENS1_19SingleTileSchedulerILb0ELb0ELb1ELi128EEEEEEEEEvNT_6ParamsE)
        /*00d4*/ 	.word	0x00000000


	//----- nvinfo : EIATTR_REGCOUNT
	.align		4
.L_46:
        /*00d8*/ 	.byte	0x04, 0x2f
        /*00da*/ 	.short	(.L_48 - .L_47)
	.align		4
.L_47:
        /*00dc*/ 	.word	index@(_ZN7cutlass13device_kernelIN5flash19enable_sm80_to_sm89INS1_16FlashAttnFwdSm80INS1_25CollectiveMainloopFwdSm80ILi4ELi1ELb0EN4cute5tupleIJNS5_1CILi128EEENS7_ILi64EEENS7_ILi96EEEEEELi96ENS_10bfloat16_tEfNS_4arch4Sm80ELb1ELb0ELb1ELb1ELb0ELb1ELb1ELb0EEENS1_21CollectiveEpilogueFwdINS6_IJS8_SA_S9_EEENS6_IJNS7_ILi1EEESI_SI_EEESC_SE_Li128ELb1ELb1ELb0ELb0EEENS1_19SingleTileSchedulerILb1ELb0ELb1ELi128EEEEEEEEEvNT_6ParamsE)
        /*00e0*/ 	.word	0x00000004


	//----- nvinfo : EIATTR_FRAME_SIZE
	.align		4
.L_48:
        /*00e4*/ 	.byte	0x04, 0x11
        /*00e6*/ 	.short	(.L_50 - .L_49)
	.align		4
.L_49:
        /*00e8*/ 	.word	index@(_ZN7cutlass13device_kernelIN5flash19enable_sm80_to_sm89INS1_16FlashAttnFwdSm80INS1_25CollectiveMainloopFwdSm80ILi4ELi1ELb0EN4cute5tupleIJNS5_1CILi128EEENS7_ILi64EEENS7_ILi96EEEEEELi96ENS_10bfloat16_tEfNS_4arch4Sm80ELb1ELb0ELb1ELb1ELb0ELb1ELb1ELb0EEENS1_21CollectiveEpilogueFwdINS6_IJS8_SA_S9_EEENS6_IJNS7_ILi1EEESI_SI_EEESC_SE_Li128ELb1ELb1ELb0ELb0EEENS1_19SingleTileSchedulerILb1ELb0ELb1ELi128EEEEEEEEEvNT_6ParamsE)
        /*00ec*/ 	.word	0x00000000


	//----- nvinfo : EIATTR_REGCOUNT
	.align		4
.L_50:
        /*00f0*/ 	.byte	0x04, 0x2f
        /*00f2*/ 	.short	(.L_52 - .L_51)
	.align		4
.L_51:
        /*00f4*/ 	.word	index@(_ZN7cutlass13device_kernelIN5flash19enable_sm80_to_sm89INS1_16FlashAttnFwdSm80INS1_25CollectiveMainloopFwdSm80ILi4ELi1ELb0EN4cute5tupleIJNS5_1CILi128EEENS7_ILi64EEENS7_ILi96EEEEEELi96ENS_10bfloat16_tEfNS_4arch4Sm80ELb1ELb0ELb1ELb1ELb0ELb0ELb1ELb0EEENS1_21CollectiveEpilogueFwdINS6_IJS8_SA_S9_EEENS6_IJNS7_ILi1EEESI_SI_EEESC_SE_Li128ELb1ELb1ELb0ELb0EEENS1_19SingleTileSchedulerILb1ELb0ELb1ELi128EEEEEEEEEvNT_6ParamsE)
        /*00f8*/ 	.word	0x00000004


	//----- nvinfo : EIATTR_FRAME_SIZE
	.align		4
.L_52:
        /*00fc*/ 	.byte	0x04, 0x11
        /*00fe*/ 	.short	(.L_54 - .L_53)
	.align		4
.L_53:
        /*0100*/ 	.word	index@(_ZN7cutlass13device_kernelIN5flash19enable_sm80_to_sm89INS1_16FlashAttnFwdSm80INS1_25CollectiveMainloopFwdSm80ILi4ELi1ELb0EN4cute5tupleIJNS5_1CILi128EEENS7_ILi64EEENS7_ILi96EEEEEELi96ENS_10bfloat16_tEfNS_4arch4Sm80ELb1ELb0ELb1ELb1ELb0ELb0ELb1ELb0EEENS1_21CollectiveEpilogueFwdINS6_IJS8_SA_S9_EEENS6_IJNS7_ILi1EEESI_SI_EEESC_SE_Li128ELb1ELb1ELb0ELb0EEENS1_19SingleTileSchedulerILb1ELb0ELb1ELi128EEEEEEEEEvNT_6ParamsE)
        /*0104*/ 	.word	0x00000000


	//----- nvinfo : EIATTR_REGCOUNT
	.align		4
.L_54:
        /*0108*/ 	.byte	0x04, 0x2f
        /*010a*/ 	.short	(.L_56 - .L_55)
	.align		4
.L_55:
        /*010c*/ 	.word	index@(_ZN7cutlass13device_kernelIN5flash19enable_sm80_to_sm89INS1_16FlashAttnFwdSm80INS1_25CollectiveMainloopFwdSm80ILi4ELi1ELb0EN4cute5tupleIJNS5_1CILi128EEENS7_ILi64EEENS7_ILi96EEEEEELi96ENS_10bfloat16_tEfNS_4arch4Sm80ELb1ELb0ELb1ELb0ELb0ELb0ELb1ELb0EEENS1_21CollectiveEpilogueFwdINS6_IJS8_SA_S9_EEENS6_IJNS7_ILi1EEESI_SI_EEESC_SE_Li128ELb0ELb1ELb0ELb0EEENS1_30DynamicPersistentTileSchedulerILi128ELi128ELb0ELb1ELb0EEEEEEEEEvNT_6ParamsE)
        /*0110*/ 	.word	0x00000004


	//----- nvinfo : EIATTR_FRAME_SIZE
	.align		4
.L_56:
        /*0114*/ 	.byte	0x04, 0x11
        /*0116*/ 	.short	(.L_58 - .L_57)
	.align		4
.L_57:
        /*0118*/ 	.word	index@(_ZN7cutlass13device_kernelIN5flash19enable_sm80_to_sm89INS1_16FlashAttnFwdSm80INS1_25CollectiveMainloopFwdSm80ILi4ELi1ELb0EN4cute5tupleIJNS5_1CILi128EEENS7_ILi64EEENS7_ILi96EEEEEELi96ENS_10bfloat16_tEfNS_4arch4Sm80ELb1ELb0ELb1ELb0ELb0ELb0ELb1ELb0EEENS1_21CollectiveEpilogueFwdINS6_IJS8_SA_S9_EEENS6_IJNS7_ILi1EEESI_SI_EEESC_SE_Li128ELb0ELb1ELb0ELb0EEENS1_30DynamicPersistentTileSchedulerILi128ELi128ELb0ELb1ELb0EEEEEEEEEvNT_6ParamsE)
        /*011c*/ 	.word	0x00000000


	//----- nvinfo : EIATTR_REGCOUNT
	.align		4
.L_58:
        /*0120*/ 	.byte	0x04, 0x2f
        /*0122*/ 	.short	(.L_60 - .L_59)
	.align		4
.L_59:
        /*0124*/ 	.word	index@(_ZN7cutlass13device_kernelIN5flash19enable_sm80_to_sm89INS1_16FlashAttnFwdSm80INS1_25CollectiveMainloopFwdSm80ILi4ELi1ELb0EN4cute5tupleIJNS5_1CILi128EEENS7_ILi48EEENS7_ILi96EEEEEELi96ENS_10bfloat16_tEfNS_4arch4Sm80ELb0ELb1ELb1ELb1ELb0ELb1ELb1ELb0EEENS1_21CollectiveEpilogueFwdINS6_IJS8_SA_S9_EEENS6_IJNS7_ILi1EEESI_SI_EEESC_SE_Li128ELb1ELb1ELb0ELb0EEENS1_19SingleTileSchedulerILb1ELb0ELb1ELi128EEEEEEEEEvNT_6ParamsE)
        /*0128*/ 	.word	0x00000004


	//----- nvinfo : EIATTR_FRAME_SIZE
	.align		4
.L_60:
        /*012c*/ 	.byte	0x04, 0x11
        /*012e*/ 	.short	(.L_62 - .L_61)
	.align		4
.L_61:
        /*0130*/ 	.word	index@(_ZN7cutlass13device_kernelIN5flash19enable_sm80_to_sm89INS1_16FlashAttnFwdSm80INS1_25CollectiveMainloopFwdSm80ILi4ELi1ELb0EN4cute5tupleIJNS5_1CILi128EEENS7_ILi48EEENS7_ILi96EEEEEELi96ENS_10bfloat16_tEfNS_4arch4Sm80ELb0ELb1ELb1ELb1ELb0ELb1ELb1ELb0EEENS1_21CollectiveEpilogueFwdINS6_IJS8_SA_S9_EEENS6_IJNS7_ILi1EEESI_SI_EEESC_SE_Li128ELb1ELb1ELb0ELb0EEENS1_19SingleTileSchedulerILb1ELb0ELb1ELi128EEEEEEEEEvNT_6ParamsE)
        /*0134*/ 	.word	0x00000000


	//----- nvinfo : EIATTR_REGCOUNT
	.align		4
.L_62:
        /*0138*/ 	.byte	0x04, 0x2f
        /*013a*/ 	.short	(.L_64 - .L_63)
	.align		4
.L_63:
        /*013c*/ 	.word	index@(_ZN7cutlass13device_kernelIN5flash19enable_sm80_to_sm89INS1_16FlashAttnFwdSm80INS1_25CollectiveMainloopFwdSm80ILi4ELi1ELb0EN4cute5tupleIJNS5_1CILi128EEENS7_ILi48EEENS7_ILi96EEEEEELi96ENS_10bfloat16_tEfNS_4arch4Sm80ELb0ELb1ELb1ELb1ELb0ELb0ELb1ELb0EEENS1_21CollectiveEpilogueFwdINS6_IJS8_SA_S9_EEENS6_IJNS7_ILi1EEESI_SI_EEESC_SE_Li128ELb1ELb1ELb0ELb0EEENS1_19SingleTileSchedulerILb1ELb0ELb1ELi128EEEEEEEEEvNT_6ParamsE)
        /*0140*/ 	.word	0x00000004


	//----- nvinfo : EIATTR_FRAME_SIZE
	.align		4
.L_64:
        /*0144*/ 	.byte	0x04, 0x11
        /*0146*/ 	.short	(.L_66 - .L_65)
	.align		4
.L_65:
        /*0148*/ 	.word	index@(_ZN7cutlass13device_kernelIN5flash19enable_sm80_to_sm89INS1_16FlashAttnFwdSm80INS1_25CollectiveMainloopFwdSm80ILi4ELi1ELb0EN4cute5tupleIJNS5_1CILi128EEENS7_ILi48EEENS7_ILi96EEEEEELi96ENS_10bfloat16_tEfNS_4arch4Sm80ELb0ELb1ELb1ELb1ELb0ELb0ELb1ELb0EEENS1_21CollectiveEpilogueFwdINS6_IJS8_SA_S9_EEENS6_IJNS7_ILi1EEESI_SI_EEESC_SE_Li128ELb1ELb1ELb0ELb0EEENS1_19SingleTileSchedulerILb1ELb0ELb1ELi128EEEEEEEEEvNT_6ParamsE)
        /*014c*/ 	.word	0x00000000


	//----- nvinfo : EIATTR_REGCOUNT
	.align		4
.L_66:
        /*0150*/ 	.byte	0x04, 0x2f
        /*0152*/ 	.short	(.L_68 - .L_67)
	.align		4
.L_67:
        /*0154*/ 	.word	index@(_ZN7cutlass13device_kernelIN5flash19enable_sm80_to_sm89INS1_16FlashAttnFwdSm80INS1_25CollectiveMainloopFwdSm80ILi4ELi1ELb0EN4cute5tupleIJNS5_1CILi128EEENS7_ILi48EEENS7_ILi96EEEEEELi96ENS_10bfloat16_tEfNS_4arch4Sm80ELb0ELb1ELb1ELb0ELb0ELb0ELb1ELb0EEENS1_21CollectiveEpilogueFwdINS6_IJS8_SA_S9_EEENS6_IJNS7_ILi1EEESI_SI_EEESC_SE_Li128ELb0ELb1ELb0ELb0EEENS1_19SingleTileSchedulerILb0ELb0ELb1ELi128EEEEEEEEEvNT_6ParamsE)
        /*0158*/ 	.word	0x00000004


	//----- nvinfo : EIATTR_FRAME_SIZE
	.align		4
.L_68:
        /*015c*/ 	.byte	0x04, 0x11
        /*015e*/ 	.short	(.L_70 - .L_69)
	.align		4
.L_69:
        /*0160*/ 	.word	index@(_ZN7cutlass13device_kernelIN5flash19enable_sm80_to_sm89INS1_16FlashAttnFwdSm80INS1_25CollectiveMainloopFwdSm80ILi4ELi1ELb0EN4cute5tupleIJNS5_1CILi128EEENS7_ILi48EEENS7_ILi96EEEEEELi96ENS_10bfloat16_tEfNS_4arch4Sm80ELb0ELb1ELb1ELb0ELb0ELb0ELb1ELb0EEENS1_21CollectiveEpilogueFwdINS6_IJS8_SA_S9_EEENS6_IJNS7_ILi1EEESI_SI_EEESC_SE_Li128ELb0ELb1ELb0ELb0EEENS1_19SingleTileSchedulerILb0ELb0ELb1ELi128EEEEEEEEEvNT_6ParamsE)
        /*0164*/ 	.word	0x00000000


	//----- nvinfo : EIATTR_REGCOUNT
	.align		4
.L_70:
        /*0168*/ 	.byte	0x04, 0x2f
        /*016a*/ 	.short	(.L_72 - .L_71)
	.align		4
.L_71:
        /*016c*/ 	.word	index@(_ZN7cutlass13device_kernelIN5flash19enable_sm80_to_sm89INS1_16FlashAttnFwdSm80INS1_25CollectiveMainloopFwdSm80ILi4ELi1ELb0EN4cute5tupleIJNS5_1CILi128EEENS7_ILi64EEENS7_ILi96EEEEEELi96ENS_10bfloat16_tEfNS_4arch4Sm80ELb0ELb0ELb1ELb1ELb0ELb1ELb1ELb0EEENS1_21CollectiveEpilogueFwdINS6_IJS8_SA_S9_EEENS6_IJNS7_ILi1EEESI_SI_EEESC_SE_Li128ELb1ELb1ELb0ELb0EEENS1_19SingleTileSchedulerILb1ELb0ELb1ELi128EEEEEEEEEvNT_6ParamsE)
        /*0170*/ 	.word	0x00000004


	//----- nvinfo : EIATTR_FRAME_SIZE
	.align		4
.L_72:
        /*0174*/ 	.byte	0x04, 0x11
        /*0176*/ 	.short	(.L_74 - .L_73)
	.align		4
.L_73:
        /*0178*/ 	.word	index@(_ZN7cutlass13device_kernelIN5flash19enable_sm80_to_sm89INS1_16FlashAttnFwdSm80INS1_25CollectiveMainloopFwdSm80ILi4ELi1ELb0EN4cute5tupleIJNS5_1CILi128EEENS7_ILi64EEENS7_ILi96EEEEEELi96ENS_10bfloat16_tEfNS_4arch4Sm80ELb0ELb0ELb1ELb1ELb0ELb1ELb1ELb0EEENS1_21CollectiveEpilogueFwdINS6_IJS8_SA_S9_EEENS6_IJNS7_ILi1EEESI_SI_EEESC_SE_Li128ELb1ELb1ELb0ELb0EEENS1_19SingleTileSchedulerILb1ELb0ELb1ELi128EEEEEEEEEvNT_6ParamsE)
        /*017c*/ 	.word	0x00000000


	//----- nvinfo : EIATTR_REGCOUNT
	.align		4
.L_74:
        /*0180*/ 	.byte	0x04, 0x2f
        /*0182*/ 	.short	(.L_76 - .L_75)
	.align		4
.L_75:
        /*0184*/ 	.word	index@(_ZN7cutlass13device_kernelIN5flash19enable_sm80_to_sm89INS1_16FlashAttnFwdSm80INS1_25CollectiveMainloopFwdSm80ILi4ELi1ELb0EN4cute5tupleIJNS5_1CILi128EEENS7_ILi64EEENS7_ILi96EEEEEELi96ENS_10bfloat16_tEfNS_4arch4Sm80ELb0ELb0ELb1ELb1ELb0ELb0ELb1ELb0EEENS1_21CollectiveEpilogueFwdINS6_IJS8_SA_S9_EEENS6_IJNS7_ILi1EEESI_SI_EEESC_SE_Li128ELb1ELb1ELb0ELb0EEENS1_19SingleTileSchedulerILb1ELb0ELb1ELi128EEEEEEEEEvNT_6ParamsE)
        /*0188*/ 	.word	0x00000004


	//----- nvinfo : EIATTR_FRAME_SIZE
	.align		4
.L_76:
        /*018c*/ 	.byte	0x04, 0x11
        /*018e*/ 	.short	(.L_78 - .L_77)
	.align		4
.L_77:
        /*0190*/ 	.word	index@(_ZN7cutlass13device_kernelIN5flash19enable_sm80_to_sm89INS1_16FlashAttnFwdSm80INS1_25CollectiveMainloopFwdSm80ILi4ELi1ELb0EN4cute5tupleIJNS5_1CILi128EEENS7_ILi64EEENS7_ILi96EEEEEELi96ENS_10bfloat16_tEfNS_4arch4Sm80ELb0ELb0ELb1ELb1ELb0ELb0ELb1ELb0EEENS1_21CollectiveEpilogueFwdINS6_IJS8_SA_S9_EEENS6_IJNS7_ILi1EEESI_SI_EEESC_SE_Li128ELb1ELb1ELb0ELb0EEENS1_19SingleTileSchedulerILb1ELb0ELb1ELi128EEEEEEEEEvNT_6ParamsE)
        /*0194*/ 	.word	0x00000000


	//----- nvinfo : EIATTR_REGCOUNT
	.align		4
.L_78:
        /*0198*/ 	.byte	0x04, 0x2f
        /*019a*/ 	.short	(.L_80 - .L_79)
	.align		4
.L_79:
        /*019c*/ 	.word	index@(_ZN7cutlass13device_kernelIN5flash19enable_sm80_to_sm89INS1_16FlashAttnFwdSm80INS1_25CollectiveMainloopFwdSm80ILi4ELi1ELb0EN4cute5tupleIJNS5_1CILi128EEENS7_ILi64EEENS7_ILi96EEEEEELi96ENS_10bfloat16_tEfNS_4arch4Sm80ELb0ELb0ELb1ELb0ELb0ELb0ELb1ELb0EEENS1_21CollectiveEpilogueFwdINS6_IJS8_SA_S9_EEENS6_IJNS7_ILi1EEESI_SI_EEESC_SE_Li128ELb0ELb1ELb0ELb0EEENS1_19SingleTileSchedulerILb0ELb0ELb1ELi128EEEEEEEEEvNT_6ParamsE)
        /*01a0*/ 	.word	0x00000004


	//----- nvinfo : EIATTR_FRAME_SIZE
	.align		4
.L_80:
        /*01a4*/ 	.byte	0x04, 0x11
        /*01a6*/ 	.short	(.L_82 - .L_81)
	.align		4
.L_81:
        /*01a8*/ 	.word	index@(_ZN7cutlass13device_kernelIN5flash19enable_sm80_to_sm89INS1_16FlashAttnFwdSm80INS1_25CollectiveMainloopFwdSm80ILi4ELi1ELb0EN4cute5tupleIJNS5_1CILi128EEENS7_ILi64EEENS7_ILi96EEEEEELi96ENS_10bfloat16_tEfNS_4arch4Sm80ELb0ELb0ELb1ELb0ELb0ELb0ELb1ELb0EEENS1_21CollectiveEpilogueFwdINS6_IJS8_SA_S9_EEENS6_IJNS7_ILi1EEESI_SI_EEESC_SE_Li128ELb0ELb1ELb0ELb0EEENS1_19SingleTileSchedulerILb0ELb0ELb1ELi128EEEEEEEEEvNT_6ParamsE)
        /*01ac*/ 	.word	0x00000000


	//----- nvinfo : EIATTR_MIN_STACK_SIZE
	.align		4
.L_82:
        /*01b0*/ 	.byte	0x04, 0x12
        /*01b2*/ 	.short	(.L_84 - .L_83)
	.align		4
.L_83:
        /*01b4*/ 	.word	index@(_ZN7cutlass13device_kernelIN5flash19enable_sm80_to_sm89INS1_16FlashAttnFwdSm80INS1_25CollectiveMainloopFwdSm80ILi4ELi1ELb0EN4cute5tupleIJNS5_1CILi128EEENS7_ILi64EEENS7_ILi96EEEEEELi96ENS_10bfloat16_tEfNS_4arch4Sm80ELb0ELb0ELb1ELb0ELb0ELb0ELb1ELb0EEENS1_21CollectiveEpilogueFwdINS6_IJS8_SA_S9_EEENS6_IJNS7_ILi1EEESI_SI_EEESC_SE_Li128ELb0ELb1ELb0ELb0EEENS1_19SingleTileSchedulerILb0ELb0ELb1ELi128EEEEEEEEEvNT_6ParamsE)
        /*01b8*/ 	.word	0x00000000


	//----- nvinfo : EIATTR_MIN_STACK_SIZE
	.align		4
.L_84:
        /*01bc*/ 	.byte	0x04, 0x12
        /*01be*/ 	.short	(.L_86 - .L_85)
	.align		4
.L_85:
        /*01c0*/ 	.word	index@(_ZN7cutlass13device_kernelIN5flash19enable_sm80_to_sm89INS1_16FlashAttnFwdSm80INS1_25CollectiveMainloopFwdSm80ILi4ELi1ELb0EN4cute5tupleIJNS5_1CILi128EEENS7_ILi64EEENS7_ILi96EEEEEELi96ENS_10bfloat16_tEfNS_4arch4Sm80ELb0ELb0ELb1ELb1ELb0ELb0ELb1ELb0EEENS1_21CollectiveEpilogueFwdINS6_IJS8_SA_S9_EEENS6_IJNS7_ILi1EEESI_SI_EEESC_SE_Li128ELb1ELb1ELb0ELb0EEENS1_19SingleTileSchedulerILb1ELb0ELb1ELi128EEEEEEEEEvNT_6ParamsE)
        /*01c4*/ 	.word	0x00000000


	//----- nvinfo : EIATTR_MIN_STACK_SIZE
	.align		4
.L_86:
        /*01c8*/ 	.byte	0x04, 0x12
        /*01ca*/ 	.short	(.L_88 - .L_87)
	.align		4
.L_87:
        /*01cc*/ 	.word	index@(_ZN7cutlass13device_kernelIN5flash19enable_sm80_to_sm89INS1_16FlashAttnFwdSm80INS1_25CollectiveMainloopFwdSm80ILi4ELi1ELb0EN4cute5tupleIJNS5_1CILi128EEENS7_ILi64EEENS7_ILi96EEEEEELi96ENS_10bfloat16_tEfNS_4arch4Sm80ELb0ELb0ELb1ELb1ELb0ELb1ELb1ELb0EEENS1_21CollectiveEpilogueFwdINS6_IJS8_SA_S9_EEENS6_IJNS7_ILi1EEESI_SI_EEESC_SE_Li128ELb1ELb1ELb0ELb0EEENS1_19SingleTileSchedulerILb1ELb0ELb1ELi128EEEEEEEEEvNT_6ParamsE)
        /*01d0*/ 	.word	0x00000000


	//----- nvinfo : EIATTR_MIN_STACK_SIZE
	.align		4
.L_88:
        /*01d4*/ 	.byte	0x04, 0x12
        /*01d6*/ 	.short	(.L_90 - .L_89)
	.align		4
.L_89:
        /*01d8*/ 	.word	index@(_ZN7cutlass13device_kernelIN5flash19enable_sm80_to_sm89INS1_16FlashAttnFwdSm80INS1_25CollectiveMainloopFwdSm80ILi4ELi1ELb0EN4cute5tupleIJNS5_1CILi128EEENS7_ILi48EEENS7_ILi96EEEEEELi96ENS_10bfloat16_tEfNS_4arch4Sm80ELb0ELb1ELb1ELb0ELb0ELb0ELb1ELb0EEENS1_21CollectiveEpilogueFwdINS6_IJS8_SA_S9_EEENS6_IJNS7_ILi1EEESI_SI_EEESC_SE_Li128ELb0ELb1ELb0ELb0EEENS1_19SingleTileSchedulerILb0ELb0ELb1ELi128EEEEEEEEEvNT_6ParamsE)
        /*01dc*/ 	.word	0x00000000


	//----- nvinfo : EIATTR_MIN_STACK_SIZE
	.align		4
.L_90:
        /*01e0*/ 	.byte	0x04, 0x12
        /*01e2*/ 	.short	(.L_92 - .L_91)
	.align		4
.L_91:
        /*01e4*/ 	.word	index@(_ZN7cutlass13device_kernelIN5flash19enable_sm80_to_sm89INS1_16FlashAttnFwdSm80INS1_25CollectiveMainloopFwdSm80ILi4ELi1ELb0EN4cute5tupleIJNS5_1CILi128EEENS7_ILi48EEENS7_ILi96EEEEEELi96ENS_10bfloat16_tEfNS_4arch4Sm80ELb0ELb1ELb1ELb1ELb0ELb0ELb1ELb0EEENS1_21CollectiveEpilogueFwdINS6_IJS8_SA_S9_EEENS6_IJNS7_ILi1EEESI_SI_EEESC_SE_Li128ELb1ELb1ELb0ELb0EEENS1_19SingleTileSchedulerILb1ELb0ELb1ELi128EEEEEEEEEvNT_6ParamsE)
        /*01e8*/ 	.word	0x00000000


	//----- nvinfo : EIATTR_MIN_STACK_SIZE
	.align		4
.L_92:
        /*01ec*/ 	.byte	0x04, 0x12
        /*01ee*/ 	.short	(.L_94 - .L_93)
	.align		4
.L_93:
        /*01f0*/ 	.word	index@(_ZN7cutlass13device_kernelIN5flash19enable_sm80_to_sm89INS1_16FlashAttnFwdSm80INS1_25CollectiveMainloopFwdSm80ILi4ELi1ELb0EN4cute5tupleIJNS5_1CILi128EEENS7_ILi48EEENS7_ILi96EEEEEELi96ENS_10bfloat16_tEfNS_4arch4Sm80ELb0ELb1ELb1ELb1ELb0ELb1ELb1ELb0EEENS1_21CollectiveEpilogueFwdINS6_IJS8_SA_S9_EEENS6_IJNS7_ILi1EEESI_SI_EEESC_SE_Li128ELb1ELb1ELb0ELb0EEENS1_19SingleTileSchedulerILb1ELb0ELb1ELi128EEEEEEEEEvNT_6ParamsE)
        /*01f4*/ 	.word	0x00000000


	//----- nvinfo : EIATTR_MIN_STACK_SIZE
	.align		4
.L_94:
        /*01f8*/ 	.byte	0x04, 0x12
        /*01fa*/ 	.short	(.L_96 - .L_95)
	.align		4
.L_95:
        /*01fc*/ 	.word	index@(_ZN7cutlass13device_kernelIN5flash19enable_sm80_to_sm89INS1_16FlashAttnFwdSm80INS1_25CollectiveMainloopFwdSm80ILi4ELi1ELb0EN4cute5tupleIJNS5_1CILi128EEENS7_ILi64EEENS7_ILi96EEEEEELi96ENS_10bfloat16_tEfNS_4arch4Sm80ELb1ELb0ELb1ELb0ELb0ELb0ELb1ELb0EEENS1_21CollectiveEpilogueFwdINS6_IJS8_SA_S9_EEENS6_IJNS7_ILi1EEESI_SI_EEESC_SE_Li128ELb0ELb1ELb0ELb0EEENS1_30DynamicPersistentTileSchedulerILi128ELi128ELb0ELb1ELb0EEEEEEEEEvNT_6ParamsE)
        /*0200*/ 	.word	0x00000000


	//----- nvinfo : EIATTR_MIN_STACK_SIZE
	.align		4
.L_96:
        /*0204*/ 	.byte	0x04, 0x12
        /*0206*/ 	.short	(.L_98 - .L_97)
	.align		4
.L_97:
        /*0208*/ 	.word	index@(_ZN7cutlass13device_kernelIN5flash19enable_sm80_to_sm89INS1_16FlashAttnFwdSm80INS1_25CollectiveMainloopFwdSm80ILi4ELi1ELb0EN4cute5tupleIJNS5_1CILi128EEENS7_ILi64EEENS7_ILi96EEEEEELi96ENS_10bfloat16_tEfNS_4arch4Sm80ELb1ELb0ELb1ELb1ELb0ELb0ELb1ELb0EEENS1_21CollectiveEpilogueFwdINS6_IJS8_SA_S9_EEENS6_IJNS7_ILi1EEESI_SI_EEESC_SE_Li128ELb1ELb1ELb0ELb0EEENS1_19SingleTileSchedulerILb1ELb0ELb1ELi128EEEEEEEEEvNT_6ParamsE)
        /*020c*/ 	.word	0x00000000


	//----- nvinfo : EIATTR_MIN_STACK_SIZE
	.align		4
.L_98:
        /*0210*/ 	.byte	0x04, 0x12
        /*0212*/ 	.short	(.L_100 - .L_99)
	.align		4
.L_99:
        /*0214*/ 	.word	index@(_ZN7cutlass13device_kernelIN5flash19enable_sm80_to_sm89INS1_16FlashAttnFwdSm80INS1_25CollectiveMainloopFwdSm80ILi4ELi1ELb0EN4cute5tupleIJNS5_1CILi128EEENS7_ILi64EEENS7_ILi96EEEEEELi96ENS_10bfloat16_tEfNS_4arch4Sm80ELb1ELb0ELb1ELb1ELb0ELb1ELb1ELb0EEENS1_21CollectiveEpilogueFwdINS6_IJS8_SA_S9_EEENS6_IJNS7_ILi1EEESI_SI_EEESC_SE_Li128ELb1ELb1ELb0ELb0EEENS1_19SingleTileSchedulerILb1ELb0ELb1ELi128EEEEEEEEEvNT_6ParamsE)
        /*0218*/ 	.word	0x00000000


	//----- nvinfo : EIATTR_MIN_STACK_SIZE
	.align		4
.L_100:
        /*021c*/ 	.byte	0x04, 0x12
        /*021e*/ 	.short	(.L_102 - .L_101)
	.align		4
.L_101:
        /*0220*/ 	.word	index@(_ZN7cutlass13device_kernelIN5flash19enable_sm80_to_sm89INS1_16FlashAttnFwdSm80INS1_25CollectiveMainloopFwdSm80ILi4ELi1ELb0EN4cute5tupleIJNS5_1CILi128EEENS7_ILi64EEENS7_ILi96EEEEEELi96ENS_10bfloat16_tEfNS_4arch4Sm80ELb0ELb0ELb0ELb0ELb0ELb0ELb1ELb0EEENS1_21CollectiveEpilogueFwdINS6_IJS8_SA_S9_EEENS6_IJNS7_ILi1EEESI_SI_EEESC_SE_Li128ELb0ELb1ELb0ELb0EEENS1_19SingleTileSchedulerILb0ELb0ELb1ELi128EEEEEEEEEvNT_6ParamsE)
        /*0224*/ 	.word	0x00000000


	//----- nvinfo : EIATTR_MIN_STACK_SIZE
	.align		4
.L_102:
        /*0228*/ 	.byte	0x04, 0x12
        /*022a*/ 	.short	(.L_104 - .L_103)
	.align		4
.L_103:
        /*022c*/ 	.word	index@(_ZN7cutlass13device_kernelIN5flash19enable_sm80_to_sm89INS1_16FlashAttnFwdSm80INS1_25CollectiveMainloopFwdSm80ILi4ELi1ELb0EN4cute5tupleIJNS5_1CILi128EEENS7_ILi64EEENS7_ILi96EEEEEELi96ENS_10bfloat16_tEfNS_4arch4Sm80ELb0ELb0ELb0ELb1ELb0ELb0ELb1ELb0EEENS1_21CollectiveEpilogueFwdINS6_IJS8_SA_S9_EEENS6_IJNS7_ILi1EEESI_SI_EEESC_SE_Li128ELb1ELb1ELb0ELb0EEENS1_19SingleTileSchedulerILb1ELb0ELb1ELi128EEEEEEEEEvNT_6ParamsE)
        /*0230*/ 	.word	0x00000000


	//----- nvinfo : EIATTR_MIN_STACK_SIZE
	.align		4
.L_104:
        /*0234*/ 	.byte	0x04, 0x12
        /*0236*/ 	.short	(.L_106 - .L_105)
	.align		4
.L_105:
        /*0238*/ 	.word	index@(_ZN7cutlass13device_kernelIN5flash19enable_sm80_to_sm89INS1_16FlashAttnFwdSm80INS1_25CollectiveMainloopFwdSm80ILi4ELi1ELb0EN4cute5tupleIJNS5_1CILi128EEENS7_ILi64EEENS7_ILi96EEEEEELi96ENS_10bfloat16_tEfNS_4arch4Sm80ELb0ELb0ELb0ELb1ELb0ELb1ELb1ELb0EEENS1_21CollectiveEpilogueFwdINS6_IJS8_SA_S9_EEENS6_IJNS7_ILi1EEESI_SI_EEESC_SE_Li128ELb1ELb1ELb0ELb0EEENS1_19SingleTileSchedulerILb1ELb0ELb1ELi128EEEEEEEEEvNT_6ParamsE)
        /*023c*/ 	.word	0x00000000


	//----- nvinfo : EIATTR_MIN_STACK_SIZE
	.align		4
.L_106:
        /*0240*/ 	.byte	0x04, 0x12
        /*0242*/ 	.short	(.L_108 - .L_107)
	.align		4
.L_107:
        /*0244*/ 	.word	index@(_ZN7cutlass13device_kernelIN5flash19enable_sm80_to_sm89INS1_16FlashAttnFwdSm80INS1_25CollectiveMainloopFwdSm80ILi4ELi1ELb0EN4cute5tupleIJNS5_1CILi128EEENS7_ILi48EEENS7_ILi96EEEEEELi96ENS_10bfloat16_tEfNS_4arch4Sm80ELb0ELb1ELb0ELb0ELb0ELb0ELb1ELb0EEENS1_21CollectiveEpilogueFwdINS6_IJS8_SA_S9_EEENS6_IJNS7_ILi1EEESI_SI_EEESC_SE_Li128ELb0ELb1ELb0ELb0EEENS1_19SingleTileSchedulerILb0ELb0ELb1ELi128EEEEEEEEEvNT_6ParamsE)
        /*0248*/ 	.word	0x00000000


	//----- nvinfo : EIATTR_MIN_STACK_SIZE
	.align		4
.L_108:
        /*024c*/ 	.byte	0x04, 0x12
        /*024e*/ 	.short	(.L_110 - .L_109)
	.align		4
.L_109:
        /*0250*/ 	.word	index@(_ZN7cutlass13device_kernelIN5flash19enable_sm80_to_sm89INS1_16FlashAttnFwdSm80INS1_25CollectiveMainloopFwdSm80ILi4ELi1ELb0EN4cute5tupleIJNS5_1CILi128EEENS7_ILi48EEENS7_ILi96EEEEEELi96ENS_10bfloat16_tEfNS_4arch4Sm80ELb0ELb1ELb0ELb1ELb0ELb0ELb1ELb0EEENS1_21CollectiveEpilogueFwdINS6_IJS8_SA_S9_EEENS6_IJNS7_ILi1EEESI_SI_EEESC_SE_Li128ELb1ELb1ELb0ELb0EEENS1_19SingleTileSchedulerILb1ELb0ELb1ELi128EEEEEEEEEvNT_6ParamsE)
        /*0254*/ 	.word	0x00000000


	//----- nvinfo : EIATTR_MIN_STACK_SIZE
	.align		4
.L_110:
        /*0258*/ 	.byte	0x04, 0x12
        /*025a*/ 	.short	(.L_112 - .L_111)
	.align		4
.L_111:
        /*025c*/ 	.word	index@(_ZN7cutlass13device_kernelIN5flash19enable_sm80_to_sm89INS1_16FlashAttnFwdSm80INS1_25CollectiveMainloopFwdSm80ILi4ELi1ELb0EN4cute5tupleIJNS5_1CILi128EEENS7_ILi48EEENS7_ILi96EEEEEELi96ENS_10bfloat16_tEfNS_4arch4Sm80ELb0ELb1ELb0ELb1ELb0ELb1ELb1ELb0EEENS1_21CollectiveEpilogueFwdINS6_IJS8_SA_S9_EEENS6_IJNS7_ILi1EEESI_SI_EEESC_SE_Li128ELb1ELb1ELb0ELb0EEENS1_19SingleTileSchedulerILb1ELb0ELb1ELi128EEEEEEEEEvNT_6ParamsE)
        /*0260*/ 	.word	0x00000000


	//----- nvinfo : EIATTR_MIN_STACK_SIZE
	.align		4
.L_112:
        /*0264*/ 	.byte	0x04, 0x12
        /*0266*/ 	.short	(.L_114 - .L_113)
	.align		4
.L_113:
        /*0268*/ 	.word	index@(_ZN7cutlass13device_kernelIN5flash19enable_sm80_to_sm89INS1_16FlashAttnFwdSm80INS1_25CollectiveMainloopFwdSm80ILi4ELi1ELb0EN4cute5tupleIJNS5_1CILi128EEENS7_ILi64EEENS7_ILi96EEEEEELi96ENS_10bfloat16_tEfNS_4arch4Sm80ELb1ELb0ELb0ELb0ELb0ELb0ELb1ELb0EEENS1_21CollectiveEpilogueFwdINS6_IJS8_SA_S9_EEENS6_IJNS7_ILi1EEESI_SI_EEESC_SE_Li128ELb0ELb1ELb0ELb0EEENS1_30DynamicPersistentTileSchedulerILi128ELi128ELb0ELb1ELb0EEEEEEEEEvNT_6ParamsE)
        /*026c*/ 	.word	0x00000000


	//----- nvinfo : EIATTR_MIN_STACK_SIZE
	.align		4
.L_114:
        /*0270*/ 	.byte	0x04, 0x12
        /*0272*/ 	.short	(.L_116 - .L_115)
	.align		4
.L_115:
        /*0274*/ 	.word	index@(_ZN7cutlass13device_kernelIN5flash19enable_sm80_to_sm89INS1_16FlashAttnFwdSm80INS1_25CollectiveMainloopFwdSm80ILi4ELi1ELb0EN4cute5tupleIJNS5_1CILi128EEENS7_ILi64EEENS7_ILi96EEEEEELi96ENS_10bfloat16_tEfNS_4arch4Sm80ELb1ELb0ELb0ELb1ELb0ELb0ELb1ELb0EEENS1_21CollectiveEpilogueFwdINS6_IJS8_SA_S9_EEENS6_IJNS7_ILi1EEESI_SI_EEESC_SE_Li128ELb1ELb1ELb0ELb0EEENS1_19SingleTileSchedulerILb1ELb0ELb1ELi128EEEEEEEEEvNT_6ParamsE)
        /*0278*/ 	.word	0x00000000


	//----- nvinfo : EIATTR_MIN_STACK_SIZE
	.align		4
.L_116:
        /*027c*/ 	.byte	0x04, 0x12
        /*027e*/ 	.short	(.L_118 - .L_117)
	.align		4
.L_117:
        /*0280*/ 	.word	index@(_ZN7cutlass13device_kernelIN5flash19enable_sm80_to_sm89INS1_16FlashAttnFwdSm80INS1_25CollectiveMainloopFwdSm80ILi4ELi1ELb0EN4cute5tupleIJNS5_1CILi128EEENS7_ILi64EEENS7_ILi96EEEEEELi96ENS_10bfloat16_tEfNS_4arch4Sm80ELb1ELb0ELb0ELb1ELb0ELb1ELb1ELb0EEENS1_21CollectiveEpilogueFwdINS6_IJS8_SA_S9_EEENS6_IJNS7_ILi1EEESI_SI_EEESC_SE_Li128ELb1ELb1ELb0ELb0EEENS1_19SingleTileSchedulerILb1ELb0ELb1ELi128EEEEEEEEEvNT_6ParamsE)
        /*0284*/ 	.word	0x00000000
.L_118:


//--------------------- .nv.compat                --------------------------
	.section	.nv.compat,"",@"SHT_CUDA_COMPAT_INFO"
	.align	4
        /*0000*/ 	.byte	0x02, 0x09, 0x01, 0x00, 0x02, 0x02, 0x01, 0x00, 0x02, 0x05, 0x05, 0x00, 0x03, 0x07, 0x01, 0x01
        /*0010*/ 	.byte	0x02, 0x03, 0x00, 0x00, 0x02, 0x06, 0x01, 0x00, 0x04, 0x0b, 0x08, 0x00, 0x09, 0x00, 0x00, 0x00
        /*0020*/ 	.byte	0x00, 0x00, 0x00, 0x00


//--------------------- .nv.info._ZN7cutlass13device_kernelIN5flash19enable_sm80_to_sm89INS1_16FlashAttnFwdSm80INS1_25CollectiveMainloopFwdSm80ILi4ELi1ELb0EN4cute5tupleIJNS5_1CILi128EEENS7_ILi64EEENS7_ILi96EEEEEELi96ENS_10bfloat16_tEfNS_4arch4Sm80ELb0ELb0ELb1ELb0ELb0ELb0ELb1ELb0EEENS1_21CollectiveEpilogueFwdINS6_IJS8_SA_S9_EEENS6_IJNS7_ILi1EEESI_SI_EEESC_SE_Li128ELb0ELb1ELb0ELb0EEENS1_19SingleTileSchedulerILb0ELb0ELb1ELi128EEEEEEEEEvNT_6ParamsE --------------------------
	.section	.nv.info._ZN7cutlass13device_kernelIN5flash19enable_sm80_to_sm89INS1_16FlashAttnFwdSm80INS1_25CollectiveMainloopFwdSm80ILi4ELi1ELb0EN4cute5tupleIJNS5_1CILi128EEENS7_ILi64EEENS7_ILi96EEEEEELi96ENS_10bfloat16_tEfNS_4arch4Sm80ELb0ELb0ELb1ELb0ELb0ELb0ELb1ELb0EEENS1_21CollectiveEpilogueFwdINS6_IJS8_SA_S9_EEENS6_IJNS7_ILi1EEESI_SI_EEESC_SE_Li128ELb0ELb1ELb0ELb0EEENS1_19SingleTileSchedulerILb0ELb0ELb1ELi128EEEEEEEEEvNT_6ParamsE,"",@"SHT_CUDA_INFO"
	.sectionflags	@""
	.align	4


	//----- nvinfo : EIATTR_CUDA_API_VERSION
	.align		4
        /*0000*/ 	.byte	0x04, 0x37
        /*0002*/ 	.short	(.L_120 - .L_119)
.L_119:
        /*0004*/ 	.word	0x00000082


	//----- nvinfo : EIATTR_KPARAM_INFO
	.align		4
.L_120:
        /*0008*/ 	.byte	0x04, 0x17
        /*000a*/ 	.short	(.L_122 - .L_121)
.L_121:
        /*000c*/ 	.word	0x00000000
        /*0010*/ 	.short	0x0000
        /*0012*/ 	.short	0x0000
        /*0014*/ 	.byte	0x00, 0xf0, 0x61, 0x10


	//----- nvinfo : EIATTR_SPARSE_MMA_MASK
	.align		4
.L_122:
        /*0018*/ 	.byte	0x03, 0x50
        /*001a*/ 	.short	0x0000


	//----- nvinfo : EIATTR_MAXREG_COUNT
	.align		4
        /*001c*/ 	.byte	0x03, 0x1b
        /*001e*/ 	.short	0x00ff


	//----- nvinfo : EIATTR_MERCURY_ISA_VERSION
	.align		4
        /*0020*/ 	.byte	0x03, 0x5f
        /*0022*/ 	.short	0x0101


	//----- nvinfo : EIATTR_VRC_CTA_INIT_COUNT
	.align		4
        /*0024*/ 	.byte	0x02, 0x4a
	.zero		1
	.zero		1


	//----- nvinfo : EIATTR_EXIT_INSTR_OFFSETS
	.align		4
        /*0028*/ 	.byte	0x04, 0x1c
        /*002a*/ 	.short	(.L_124 - .L_123)


	//   ....[0]....
.L_123:
        /*002c*/ 	.word	0x00000010


	//----- nvinfo : EIATTR_MAX_THREADS
	.align		4
.L_124:
        /*0030*/ 	.byte	0x04, 0x05
        /*0032*/ 	.short	(.L_126 - .L_125)
.L_125:
        /*0034*/ 	.word	0x00000080
        /*0038*/ 	.word	0x00000001
        /*003c*/ 	.word	0x00000001


	//----- nvinfo : EIATTR_CBANK_PARAM_SIZE
	.align		4
.L_126:
        /*0040*/ 	.byte	0x03, 0x19
        /*0042*/ 	.short	0x0418


	//----- nvinfo : EIATTR_PARAM_CBANK
	.align		4
        /*0044*/ 	.byte	0x04, 0x0a
        /*0046*/ 	.short	(.L_128 - .L_127)
	.align		4
.L_127:
        /*0048*/ 	.word	index@(.nv.constant0._ZN7cutlass13device_kernelIN5flash19enable_sm80_to_sm89INS1_16FlashAttnFwdSm80INS1_25CollectiveMainloopFwdSm80ILi4ELi1ELb0EN4cute5tupleIJNS5_1CILi128EEENS7_ILi64EEENS7_ILi96EEEEEELi96ENS_10bfloat16_tEfNS_4arch4Sm80ELb0ELb0ELb1ELb0ELb0ELb0ELb1ELb0EEENS1_21CollectiveEpilogueFwdINS6_IJS8_SA_S9_EEENS6_IJNS7_ILi1EEESI_SI_EEESC_SE_Li128ELb0ELb1ELb0ELb0EEENS1_19SingleTileSchedulerILb0ELb0ELb1ELi128EEEEEEEEEvNT_6ParamsE)
        /*004c*/ 	.short	0x0380
        /*004e*/ 	.short	0x0418


	//----- nvinfo : EIATTR_SW_WAR
	.align		4
.L_128:
        /*0050*/ 	.byte	0x04, 0x36
        /*0052*/ 	.short	(.L_130 - .L_129)
.L_129:
        /*0054*/ 	.word	0x00000008
.L_130:


//--------------------- .nv.info._ZN7cutlass13device_kernelIN5flash19enable_sm80_to_sm89INS1_16FlashAttnFwdSm80INS1_25CollectiveMainloopFwdSm80ILi4ELi1ELb0EN4cute5tupleIJNS5_1CILi128EEENS7_ILi64EEENS7_ILi96EEEEEELi96ENS_10bfloat16_tEfNS_4arch4Sm80ELb0ELb0ELb1ELb1ELb0ELb0ELb1ELb0EEENS1_21CollectiveEpilogueFwdINS6_IJS8_SA_S9_EEENS6_IJNS7_ILi1EEESI_SI_EEESC_SE_Li128ELb1ELb1ELb0ELb0EEENS1_19SingleTileSchedulerILb1ELb0ELb1ELi128EEEEEEEEEvNT_6ParamsE --------------------------
	.section	.nv.info._ZN7cutlass13device_kernelIN5flash19enable_sm80_to_sm89INS1_16FlashAttnFwdSm80INS1_25CollectiveMainloopFwdSm80ILi4ELi1ELb0EN4cute5tupleIJNS5_1CILi128EEENS7_ILi64EEENS7_ILi96EEEEEELi96ENS_10bfloat16_tEfNS_4arch4Sm80ELb0ELb0ELb1ELb1ELb0ELb0ELb1ELb0EEENS1_21CollectiveEpilogueFwdINS6_IJS8_SA_S9_EEENS6_IJNS7_ILi1EEESI_SI_EEESC_SE_Li128ELb1ELb1ELb0ELb0EEENS1_19SingleTileSchedulerILb1ELb0ELb1ELi128EEEEEEEEEvNT_6ParamsE,"",@"SHT_CUDA_INFO"
	.sectionflags	@""
	.align	4


	//----- nvinfo : EIATTR_CUDA_API_VERSION
	.align		4
        /*0000*/ 	.byte	0x04, 0x37
        /*0002*/ 	.short	(.L_132 - .L_131)
.L_131:
        /*0004*/ 	.word	0x00000082


	//----- nvinfo : EIATTR_KPARAM_INFO
	.align		4
.L_132:
        /*0008*/ 	.byte	0x04, 0x17
        /*000a*/ 	.short	(.L_134 - .L_133)
.L_133:
        /*000c*/ 	.word	0x00000000
        /*0010*/ 	.short	0x0000
        /*0012*/ 	.short	0x0000
        /*0014*/ 	.byte	0x00, 0xf0, 0x61, 0x10


	//----- nvinfo : EIATTR_SPARSE_MMA_MASK
	.align		4
.L_134:
        /*0018*/ 	.byte	0x03, 0x50
        /*001a*/ 	.short	0x0000


	//----- nvinfo : EIATTR_MAXREG_COUNT
	.align		4
        /*001c*/ 	.byte	0x03, 0x1b
        /*001e*/ 	.short	0x00ff


	//----- nvinfo : EIATTR_MERCURY_ISA_VERSION
	.align		4
        /*0020*/ 	.byte	0x03, 0x5f
        /*0022*/ 	.short	0x0101


	//----- nvinfo : EIATTR_VRC_CTA_INIT_COUNT
	.align		4
        /*0024*/ 	.byte	0x02, 0x4a
	.zero		1
	.zero		1


	//----- nvinfo : EIATTR_EXIT_INSTR_OFFSETS
	.align		4
        /*0028*/ 	.byte	0x04, 0x1c
        /*002a*/ 	.short	(.L_136 - .L_135)


	//   ....[0]....
.L_135:
        /*002c*/ 	.word	0x00000010


	//----- nvinfo : EIATTR_MAX_THREADS
	.align		4
.L_136:
        /*0030*/ 	.byte	0x04, 0x05
        /*0032*/ 	.short	(.L_138 - .L_137)
.L_137:
        /*0034*/ 	.word	0x00000080
        /*0038*/ 	.word	0x00000001
        /*003c*/ 	.word	0x00000001


	//----- nvinfo : EIATTR_CBANK_PARAM_SIZE
	.align		4
.L_138:
        /*0040*/ 	.byte	0x03, 0x19
        /*0042*/ 	.short	0x0418


	//----- nvinfo : EIATTR_PARAM_CBANK
	.align		4
        /*0044*/ 	.byte	0x04, 0x0a
        /*0046*/ 	.short	(.L_140 - .L_139)
	.align		4
.L_139:
        /*0048*/ 	.word	index@(.nv.constant0._ZN7cutlass13device_kernelIN5flash19enable_sm80_to_sm89INS1_16FlashAttnFwdSm80INS1_25CollectiveMainloopFwdSm80ILi4ELi1ELb0EN4cute5tupleIJNS5_1CILi128EEENS7_ILi64EEENS7_ILi96EEEEEELi96ENS_10bfloat16_tEfNS_4arch4Sm80ELb0ELb0ELb1ELb1ELb0ELb0ELb1ELb0EEENS1_21CollectiveEpilogueFwdINS6_IJS8_SA_S9_EEENS6_IJNS7_ILi1EEESI_SI_EEESC_SE_Li128ELb1ELb1ELb0ELb0EEENS1_19SingleTileSchedulerILb1ELb0ELb1ELi128EEEEEEEEEvNT_6ParamsE)
        /*004c*/ 	.short	0x0380
        /*004e*/ 	.short	0x0418


	//----- nvinfo : EIATTR_SW_WAR
	.align		4
.L_140:
        /*0050*/ 	.byte	0x04, 0x36
        /*0052*/ 	.short	(.L_142 - .L_141)
.L_141:
        /*0054*/ 	.word	0x00000008
.L_142:


//--------------------- .nv.info._ZN7cutlass13device_kernelIN5flash19enable_sm80_to_sm89INS1_16FlashAttnFwdSm80INS1_25CollectiveMainloopFwdSm80ILi4ELi1ELb0EN4cute5tupleIJNS5_1CILi128EEENS7_ILi64EEENS7_ILi96EEEEEELi96ENS_10bfloat16_tEfNS_4arch4Sm80ELb0ELb0ELb1ELb1ELb0ELb1ELb1ELb0EEENS1_21CollectiveEpilogueFwdINS6_IJS8_SA_S9_EEENS6_IJNS7_ILi1EEESI_SI_EEESC_SE_Li128ELb1ELb1ELb0ELb0EEENS1_19SingleTileSchedulerILb1ELb0ELb1ELi128EEEEEEEEEvNT_6ParamsE --------------------------
	.section	.nv.info._ZN7cutlass13device_kernelIN5flash19enable_sm80_to_sm89INS1_16FlashAttnFwdSm80INS1_25CollectiveMainloopFwdSm80ILi4ELi1ELb0EN4cute5tupleIJNS5_1CILi128EEENS7_ILi64EEENS7_ILi96EEEEEELi96ENS_10bfloat16_tEfNS_4arch4Sm80ELb0ELb0ELb1ELb1ELb0ELb1ELb1ELb0EEENS1_21CollectiveEpilogueFwdINS6_IJS8_SA_S9_EEENS6_IJNS7_ILi1EEESI_SI_EEESC_SE_Li128ELb1ELb1ELb0ELb0EEENS1_19SingleTileSchedulerILb1ELb0ELb1ELi128EEEEEEEEEvNT_6ParamsE,"",@"SHT_CUDA_INFO"
	.sectionflags	@""
	.align	4


	//----- nvinfo : EIATTR_CUDA_API_VERSION
	.align		4
        /*0000*/ 	.byte	0x04, 0x37
        /*0002*/ 	.short	(.L_144 - .L_143)
.L_143:
        /*0004*/ 	.word	0x00000082


	//----- nvinfo : EIATTR_KPARAM_INFO
	.align		4
.L_144:
        /*0008*/ 	.byte	0x04, 0x17
        /*000a*/ 	.short	(.L_146 - .L_145)
.L_145:
        /*000c*/ 	.word	0x00000000
        /*0010*/ 	.short	0x0000
        /*0012*/ 	.short	0x0000
        /*0014*/ 	.byte	0x00, 0xf0, 0x61, 0x10


	//----- nvinfo : EIATTR_SPARSE_MMA_MASK
	.align		4
.L_146:
        /*0018*/ 	.byte	0x03, 0x50
        /*001a*/ 	.short	0x0000


	//----- nvinfo : EIATTR_MAXREG_COUNT
	.align		4
        /*001c*/ 	.byte	0x03, 0x1b
        /*001e*/ 	.short	0x00ff


	//----- nvinfo : EIATTR_MERCURY_ISA_VERSION
	.align		4
        /*0020*/ 	.byte	0x03, 0x5f
        /*0022*/ 	.short	0x0101


	//----- nvinfo : EIATTR_VRC_CTA_INIT_COUNT
	.align		4
        /*0024*/ 	.byte	0x02, 0x4a
	.zero		1
	.zero		1


	//----- nvinfo : EIATTR_EXIT_INSTR_OFFSETS
	.align		4
        /*0028*/ 	.byte	0x04, 0x1c
        /*002a*/ 	.short	(.L_148 - .L_147)


	//   ....[0]....
.L_147:
        /*002c*/ 	.word	0x00000010


	//----- nvinfo : EIATTR_MAX_THREADS
	.align		4
.L_148:
        /*0030*/ 	.byte	0x04, 0x05
        /*0032*/ 	.short	(.L_150 - .L_149)
.L_149:
        /*0034*/ 	.word	0x00000080
        /*0038*/ 	.word	0x00000001
        /*003c*/ 	.word	0x00000001


	//----- nvinfo : EIATTR_CBANK_PARAM_SIZE
	.align		4
.L_150:
        /*0040*/ 	.byte	0x03, 0x19
        /*0042*/ 	.short	0x0418


	//----- nvinfo : EIATTR_PARAM_CBANK
	.align		4
        /*0044*/ 	.byte	0x04, 0x0a
        /*0046*/ 	.short	(.L_152 - .L_151)
	.align		4
.L_151:
        /*0048*/ 	.word	index@(.nv.constant0._ZN7cutlass13device_kernelIN5flash19enable_sm80_to_sm89INS1_16FlashAttnFwdSm80INS1_25CollectiveMainloopFwdSm80ILi4ELi1ELb0EN4cute5tupleIJNS5_1CILi128EEENS7_ILi64EEENS7_ILi96EEEEEELi96ENS_10bfloat16_tEfNS_4arch4Sm80ELb0ELb0ELb1ELb1ELb0ELb1ELb1ELb0EEENS1_21CollectiveEpilogueFwdINS6_IJS8_SA_S9_EEENS6_IJNS7_ILi1EEESI_SI_EEESC_SE_Li128ELb1ELb1ELb0ELb0EEENS1_19SingleTileSchedulerILb1ELb0ELb1ELi128EEEEEEEEEvNT_6ParamsE)
        /*004c*/ 	.short	0x0380
        /*004e*/ 	.short	0x0418


	//----- nvinfo : EIATTR_SW_WAR
	.align		4
.L_152:
        /*0050*/ 	.byte	0x04, 0x36
        /*0052*/ 	.short	(.L_154 - .L_153)
.L_153:
        /*0054*/ 	.word	0x00000008
.L_154:


//--------------------- .nv.info._ZN7cutlass13device_kernelIN5flash19enable_sm80_to_sm89INS1_16FlashAttnFwdSm80INS1_25CollectiveMainloopFwdSm80ILi4ELi1ELb0EN4cute5tupleIJNS5_1CILi128EEENS7_ILi48EEENS7_ILi96EEEEEELi96ENS_10bfloat16_tEfNS_4arch4Sm80ELb0ELb1ELb1ELb0ELb0ELb0ELb1ELb0EEENS1_21CollectiveEpilogueFwdINS6_IJS8_SA_S9_EEENS6_IJNS7_ILi1EEESI_SI_EEESC_SE_Li128ELb0ELb1ELb0ELb0EEENS1_19SingleTileSchedulerILb0ELb0ELb1ELi128EEEEEEEEEvNT_6ParamsE --------------------------
	.section	.nv.info._ZN7cutlass13device_kernelIN5flash19enable_sm80_to_sm89INS1_16FlashAttnFwdSm80INS1_25CollectiveMainloopFwdSm80ILi4ELi1ELb0EN4cute5tupleIJNS5_1CILi128EEENS7_ILi48EEENS7_ILi96EEEEEELi96ENS_10bfloat16_tEfNS_4arch4Sm80ELb0ELb1ELb1ELb0ELb0ELb0ELb1ELb0EEENS1_21CollectiveEpilogueFwdINS6_IJS8_SA_S9_EEENS6_IJNS7_ILi1EEESI_SI_EEESC_SE_Li128ELb0ELb1ELb0ELb0EEENS1_19SingleTileSchedulerILb0ELb0ELb1ELi128EEEEEEEEEvNT_6ParamsE,"",@"SHT_CUDA_INFO"
	.sectionflags	@""
	.align	4


	//----- nvinfo : EIATTR_CUDA_API_VERSION
	.align		4
        /*0000*/ 	.byte	0x04, 0x37
        /*0002*/ 	.short	(.L_156 - .L_155)
.L_155:
        /*0004*/ 	.word	0x00000082


	//----- nvinfo : EIATTR_KPARAM_INFO
	.align		4
.L_156:
        /*0008*/ 	.byte	0x04, 0x17
        /*000a*/ 	.short	(.L_158 - .L_157)
.L_157:
        /*000c*/ 	.word	0x00000000
        /*0010*/ 	.short	0x0000
        /*0012*/ 	.short	0x0000
        /*0014*/ 	.byte	0x00, 0xf0, 0x61, 0x10


	//----- nvinfo : EIATTR_SPARSE_MMA_MASK
	.align		4
.L_158:
        /*0018*/ 	.byte	0x03, 0x50
        /*001a*/ 	.short	0x0000


	//----- nvinfo : EIATTR_MAXREG_COUNT
	.align		4
        /*001c*/ 	.byte	0x03, 0x1b
        /*001e*/ 	.short	0x00ff


	//----- nvinfo : EIATTR_MERCURY_ISA_VERSION
	.align		4
        /*0020*/ 	.byte	0x03, 0x5f
        /*0022*/ 	.short	0x0101


	//----- nvinfo : EIATTR_VRC_CTA_INIT_COUNT
	.align		4
        /*0024*/ 	.byte	0x02, 0x4a
	.zero		1
	.zero		1


	//----- nvinfo : EIATTR_EXIT_INSTR_OFFSETS
	.align		4
        /*0028*/ 	.byte	0x04, 0x1c
        /*002a*/ 	.short	(.L_160 - .L_159)


	//   ....[0]....
.L_159:
        /*002c*/ 	.word	0x00000010


	//----- nvinfo : EIATTR_MAX_THREADS
	.align		4
.L_160:
        /*0030*/ 	.byte	0x04, 0x05
        /*0032*/ 	.short	(.L_162 - .L_161)
.L_161:
        /*0034*/ 	.word	0x00000080
        /*0038*/ 	.word	0x00000001
        /*003c*/ 	.word	0x00000001


	//----- nvinfo : EIATTR_CBANK_PARAM_SIZE
	.align		4
.L_162:
        /*0040*/ 	.byte	0x03, 0x19
        /*0042*/ 	.short	0x0418


	//----- nvinfo : EIATTR_PARAM_CBANK
	.align		4
        /*0044*/ 	.byte	0x04, 0x0a
        /*0046*/ 	.short	(.L_164 - .L_163)
	.align		4
.L_163:
        /*0048*/ 	.word	index@(.nv.constant0._ZN7cutlass13device_kernelIN5flash19enable_sm80_to_sm89INS1_16FlashAttnFwdSm80INS1_25CollectiveMainloopFwdSm80ILi4ELi1ELb0EN4cute5tupleIJNS5_1CILi128EEENS7_ILi48EEENS7_ILi96EEEEEELi96ENS_10bfloat16_tEfNS_4arch4Sm80ELb0ELb1ELb1ELb0ELb0ELb0ELb1ELb0EEENS1_21CollectiveEpilogueFwdINS6_IJS8_SA_S9_EEENS6_IJNS7_ILi1EEESI_SI_EEESC_SE_Li128ELb0ELb1ELb0ELb0EEENS1_19SingleTileSchedulerILb0ELb0ELb1ELi128EEEEEEEEEvNT_6ParamsE)
        /*004c*/ 	.short	0x0380
        /*004e*/ 	.short	0x0418


	//----- nvinfo : EIATTR_SW_WAR
	.align		4
.L_164:
        /*0050*/ 	.byte	0x04, 0x36
        /*0052*/ 	.short	(.L_166 - .L_165)
.L_165:
        /*0054*/ 	.word	0x00000008
.L_166:


//--------------------- .nv.info._ZN7cutlass13device_kernelIN5flash19enable_sm80_to_sm89INS1_16FlashAttnFwdSm80INS1_25CollectiveMainloopFwdSm80ILi4ELi1ELb0EN4cute5tupleIJNS5_1CILi128EEENS7_ILi48EEENS7_ILi96EEEEEELi96ENS_10bfloat16_tEfNS_4arch4Sm80ELb0ELb1ELb1ELb1ELb0ELb0ELb1ELb0EEENS1_21CollectiveEpilogueFwdINS6_IJS8_SA_S9_EEENS6_IJNS7_ILi1EEESI_SI_EEESC_SE_Li128ELb1ELb1ELb0ELb0EEENS1_19SingleTileSchedulerILb1ELb0ELb1ELi128EEEEEEEEEvNT_6ParamsE --------------------------
	.section	.nv.info._ZN7cutlass13device_kernelIN5flash19enable_sm80_to_sm89INS1_16FlashAttnFwdSm80INS1_25CollectiveMainloopFwdSm80ILi4ELi1ELb0EN4cute5tupleIJNS5_1CILi128EEENS7_ILi48EEENS7_ILi96EEEEEELi96ENS_10bfloat16_tEfNS_4arch4Sm80ELb0ELb1ELb1ELb1ELb0ELb0ELb1ELb0EEENS1_21CollectiveEpilogueFwdINS6_IJS8_SA_S9_EEENS6_IJNS7_ILi1EEESI_SI_EEESC_SE_Li128ELb1ELb1ELb0ELb0EEENS1_19SingleTileSchedulerILb1ELb0ELb1ELi128EEEEEEEEEvNT_6ParamsE,"",@"SHT_CUDA_INFO"
	.sectionflags	@""
	.align	4


	//----- nvinfo : EIATTR_CUDA_API_VERSION
	.align		4
        /*0000*/ 	.byte	0x04, 0x37
        /*0002*/ 	.short	(.L_168 - .L_167)
.L_167:
        /*0004*/ 	.word	0x00000082


	//----- nvinfo : EIATTR_KPARAM_INFO
	.align		4
.L_168:
        /*0008*/ 	.byte	0x04, 0x17
        /*000a*/ 	.short	(.L_170 - .L_169)
.L_169:
        /*000c*/ 	.word	0x00000000
        /*0010*/ 	.short	0x0000
        /*0012*/ 	.short	0x0000
        /*0014*/ 	.byte	0x00, 0xf0, 0x61, 0x10


	//----- nvinfo : EIATTR_SPARSE_MMA_MASK
	.align		4
.L_170:
        /*0018*/ 	.byte	0x03, 0x50
        /*001a*/ 	.short	0x0000


	//----- nvinfo : EIATTR_MAXREG_COUNT
	.align		4
        /*001c*/ 	.byte	0x03, 0x1b
        /*001e*/ 	.short	0x00ff


	//----- nvinfo : EIATTR_MERCURY_ISA_VERSION
	.align		4
        /*0020*/ 	.byte	0x03, 0x5f
        /*0022*/ 	.short	0x0101


	//----- nvinfo : EIATTR_VRC_CTA_INIT_COUNT
	.align		4
        /*0024*/ 	.byte	0x02, 0x4a
	.zero		1
	.zero		1


	//----- nvinfo : EIATTR_EXIT_INSTR_OFFSETS
	.align		4
        /*0028*/ 	.byte	0x04, 0x1c
        /*002a*/ 	.short	(.L_172 - .L_171)


	//   ....[0]....
.L_171:
        /*002c*/ 	.word	0x00000010


	//----- nvinfo : EIATTR_MAX_THREADS
	.align		4
.L_172:
        /*0030*/ 	.byte	0x04, 0x05
        /*0032*/ 	.short	(.L_174 - .L_173)
.L_173:
        /*0034*/ 	.word	0x00000080
        /*0038*/ 	.word	0x00000001
        /*003c*/ 	.word	0x00000001


	//----- nvinfo : EIATTR_CBANK_PARAM_SIZE
	.align		4
.L_174:
        /*0040*/ 	.byte	0x03, 0x19
        /*0042*/ 	.short	0x0418


	//----- nvinfo : EIATTR_PARAM_CBANK
	.align		4
        /*0044*/ 	.byte	0x04, 0x0a
        /*0046*/ 	.short	(.L_176 - .L_175)
	.align		4
.L_175:
        /*0048*/ 	.word	index@(.nv.constant0._ZN7cutlass13device_kernelIN5flash19enable_sm80_to_sm89INS1_16FlashAttnFwdSm80INS1_25CollectiveMainloopFwdSm80ILi4ELi1ELb0EN4cute5tupleIJNS5_1CILi128EEENS7_ILi48EEENS7_ILi96EEEEEELi96ENS_10bfloat16_tEfNS_4arch4Sm80ELb0ELb1ELb1ELb1ELb0ELb0ELb1ELb0EEENS1_21CollectiveEpilogueFwdINS6_IJS8_SA_S9_EEENS6_IJNS7_ILi1EEESI_SI_EEESC_SE_Li128ELb1ELb1ELb0ELb0EEENS1_19SingleTileSchedulerILb1ELb0ELb1ELi128EEEEEEEEEvNT_6ParamsE)
        /*004c*/ 	.short	0x0380
        /*004e*/ 	.short	0x0418


	//----- nvinfo : EIATTR_SW_WAR
	.align		4
.L_176:
        /*0050*/ 	.byte	0x04, 0x36
        /*0052*/ 	.short	(.L_178 - .L_177)
.L_177:
        /*0054*/ 	.word	0x00000008
.L_178:


//--------------------- .nv.info._ZN7cutlass13device_kernelIN5flash19enable_sm80_to_sm89INS1_16FlashAttnFwdSm80INS1_25CollectiveMainloopFwdSm80ILi4ELi1ELb0EN4cute5tupleIJNS5_1CILi128EEENS7_ILi48EEENS7_ILi96EEEEEELi96ENS_10bfloat16_tEfNS_4arch4Sm80ELb0ELb1ELb1ELb1ELb0ELb1ELb1ELb0EEENS1_21CollectiveEpilogueFwdINS6_IJS8_SA_S9_EEENS6_IJNS7_ILi1EEESI_SI_EEESC_SE_Li128ELb1ELb1ELb0ELb0EEENS1_19SingleTileSchedulerILb1ELb0ELb1ELi128EEEEEEEEEvNT_6ParamsE --------------------------
	.section	.nv.info._ZN7cutlass13device_kernelIN5flash19enable_sm80_to_sm89INS1_16FlashAttnFwdSm80INS1_25CollectiveMainloopFwdSm80ILi4ELi1ELb0EN4cute5tupleIJNS5_1CILi128EEENS7_ILi48EEENS7_ILi96EEEEEELi96ENS_10bfloat16_tEfNS_4arch4Sm80ELb0ELb1ELb1ELb1ELb0ELb1ELb1ELb0EEENS1_21CollectiveEpilogueFwdINS6_IJS8_SA_S9_EEENS6_IJNS7_ILi1EEESI_SI_EEESC_SE_Li128ELb1ELb1ELb0ELb0EEENS1_19SingleTileSchedulerILb1ELb0ELb1ELi128EEEEEEEEEvNT_6ParamsE,"",@"SHT_CUDA_INFO"
	.sectionflags	@""
	.align	4


	//----- nvinfo : EIATTR_CUDA_API_VERSION
	.align		4
        /*0000*/ 	.byte	0x04, 0x37
        /*0002*/ 	.short	(.L_180 - .L_179)
.L_179:
        /*0004*/ 	.word	0x00000082


	//----- nvinfo : EIATTR_KPARAM_INFO
	.align		4
.L_180:
        /*0008*/ 	.byte	0x04, 0x17
        /*000a*/ 	.short	(.L_182 - .L_181)
.L_181:
        /*000c*/ 	.word	0x00000000
        /*0010*/ 	.short	0x0000
        /*0012*/ 	.short	0x0000
        /*0014*/ 	.byte	0x00, 0xf0, 0x61, 0x10


	//----- nvinfo : EIATTR_SPARSE_MMA_MASK
	.align		4
.L_182:
        /*0018*/ 	.byte	0x03, 0x50
        /*001a*/ 	.short	0x0000


	//----- nvinfo : EIATTR_MAXREG_COUNT
	.align		4
        /*001c*/ 	.byte	0x03, 0x1b
        /*001e*/ 	.short	0x00ff


	//----- nvinfo : EIATTR_MERCURY_ISA_VERSION
	.align		4
        /*0020*/ 	.byte	0x03, 0x5f
        /*0022*/ 	.short	0x0101


	//----- nvinfo : EIATTR_VRC_CTA_INIT_COUNT
	.align		4
        /*0024*/ 	.byte	0x02, 0x4a
	.zero		1
	.zero		1


	//----- nvinfo : EIATTR_EXIT_INSTR_OFFSETS
	.align		4
        /*0028*/ 	.byte	0x04, 0x1c
        /*002a*/ 	.short	(.L_184 - .L_183)


	//   ....[0]....
.L_183:
        /*002c*/ 	.word	0x00000010


	//----- nvinfo : EIATTR_MAX_THREADS
	.align		4
.L_184:
        /*0030*/ 	.byte	0x04, 0x05
        /*0032*/ 	.short	(.L_186 - .L_185)
.L_185:
        /*0034*/ 	.word	0x00000080
        /*0038*/ 	.word	0x00000001
        /*003c*/ 	.word	0x00000001


	//----- nvinfo : EIATTR_CBANK_PARAM_SIZE
	.align		4
.L_186:
        /*0040*/ 	.byte	0x03, 0x19
        /*0042*/ 	.short	0x0418


	//----- nvinfo : EIATTR_PARAM_CBANK
	.align		4
        /*0044*/ 	.byte	0x04, 0x0a
        /*0046*/ 	.short	(.L_188 - .L_187)
	.align		4
.L_187:
        /*0048*/ 	.word	index@(.nv.constant0._ZN7cutlass13device_kernelIN5flash19enable_sm80_to_sm89INS1_16FlashAttnFwdSm80INS1_25CollectiveMainloopFwdSm80ILi4ELi1ELb0EN4cute5tupleIJNS5_1CILi128EEENS7_ILi48EEENS7_ILi96EEEEEELi96ENS_10bfloat16_tEfNS_4arch4Sm80ELb0ELb1ELb1ELb1ELb0ELb1ELb1ELb0EEENS1_21CollectiveEpilogueFwdINS6_IJS8_SA_S9_EEENS6_IJNS7_ILi1EEESI_SI_EEESC_SE_Li128ELb1ELb1ELb0ELb0EEENS1_19SingleTileSchedulerILb1ELb0ELb1ELi128EEEEEEEEEvNT_6ParamsE)
        /*004c*/ 	.short	0x0380
        /*004e*/ 	.short	0x0418


	//----- nvinfo : EIATTR_SW_WAR
	.align		4
.L_188:
        /*0050*/ 	.byte	0x04, 0x36
        /*0052*/ 	.short	(.L_190 - .L_189)
.L_189:
        /*0054*/ 	.word	0x00000008
.L_190:


//--------------------- .nv.info._ZN7cutlass13device_kernelIN5flash19enable_sm80_to_sm89INS1_16FlashAttnFwdSm80INS1_25CollectiveMainloopFwdSm80ILi4ELi1ELb0EN4cute5tupleIJNS5_1CILi128EEENS7_ILi64EEENS7_ILi96EEEEEELi96ENS_10bfloat16_tEfNS_4arch4Sm80ELb1ELb0ELb1ELb0ELb0ELb0ELb1ELb0EEENS1_21CollectiveEpilogueFwdINS6_IJS8_SA_S9_EEENS6_IJNS7_ILi1EEESI_SI_EEESC_SE_Li128ELb0ELb1ELb0ELb0EEENS1_30DynamicPersistentTileSchedulerILi128ELi128ELb0ELb1ELb0EEEEEEEEEvNT_6ParamsE --------------------------
	.section	.nv.info._ZN7cutlass13device_kernelIN5flash19enable_sm80_to_sm89INS1_16FlashAttnFwdSm80INS1_25CollectiveMainloopFwdSm80ILi4ELi1ELb0EN4cute5tupleIJNS5_1CILi128EEENS7_ILi64EEENS7_ILi96EEEEEELi96ENS_10bfloat16_tEfNS_4arch4Sm80ELb1ELb0ELb1ELb0ELb0ELb0ELb1ELb0EEENS1_21CollectiveEpilogueFwdINS6_IJS8_SA_S9_EEENS6_IJNS7_ILi1EEESI_SI_EEESC_SE_Li128ELb0ELb1ELb0ELb0EEENS1_30DynamicPersistentTileSchedulerILi128ELi128ELb0ELb1ELb0EEEEEEEEEvNT_6ParamsE,"",@"SHT_CUDA_INFO"
	.sectionflags	@""
	.align	4


	//----- nvinfo : EIATTR_CUDA_API_VERSION
	.align		4
        /*0000*/ 	.byte	0x04, 0x37
        /*0002*/ 	.short	(.L_192 - .L_191)
.L_191:
        /*0004*/ 	.word	0x00000082


	//----- nvinfo : EIATTR_KPARAM_INFO
	.align		4
.L_192:
        /*0008*/ 	.byte	0x04, 0x17
        /*000a*/ 	.short	(.L_194 - .L_193)
.L_193:
        /*000c*/ 	.word	0x00000000
        /*0010*/ 	.short	0x0000
        /*0012*/ 	.short	0x0000
        /*0014*/ 	.byte	0x00, 0xf0, 0xa1, 0x10


	//----- nvinfo : EIATTR_SPARSE_MMA_MASK
	.align		4
.L_194:
        /*0018*/ 	.byte	0x03, 0x50
        /*001a*/ 	.short	0x0000


	//----- nvinfo : EIATTR_MAXREG_COUNT
	.align		4
        /*001c*/ 	.byte	0x03, 0x1b
        /*001e*/ 	.short	0x00ff


	//----- nvinfo : EIATTR_MERCURY_ISA_VERSION
	.align		4
        /*0020*/ 	.byte	0x03, 0x5f
        /*0022*/ 	.short	0x0101


	//----- nvinfo : EIATTR_VRC_CTA_INIT_COUNT
	.align		4
        /*0024*/ 	.byte	0x02, 0x4a
	.zero		1
	.zero		1


	//----- nvinfo : EIATTR_EXIT_INSTR_OFFSETS
	.align		4
        /*0028*/ 	.byte	0x04, 0x1c
        /*002a*/ 	.short	(.L_196 - .L_195)


	//   ....[0]....
.L_195:
        /*002c*/ 	.word	0x00000010


	//----- nvinfo : EIATTR_MAX_THREADS
	.align		4
.L_196:
        /*0030*/ 	.byte	0x04, 0x05
        /*0032*/ 	.short	(.L_198 - .L_197)
.L_197:
        /*0034*/ 	.word	0x00000080
        /*0038*/ 	.word	0x00000001
        /*003c*/ 	.word	0x00000001


	//----- nvinfo : EIATTR_CBANK_PARAM_SIZE
	.align		4
.L_198:
        /*0040*/ 	.byte	0x03, 0x19
        /*0042*/ 	.short	0x0428


	//----- nvinfo : EIATTR_PARAM_CBANK
	.align		4
        /*0044*/ 	.byte	0x04, 0x0a
        /*0046*/ 	.short	(.L_200 - .L_199)
	.align		4
.L_199:
        /*0048*/ 	.word	index@(.nv.constant0._ZN7cutlass13device_kernelIN5flash19enable_sm80_to_sm89INS1_16FlashAttnFwdSm80INS1_25CollectiveMainloopFwdSm80ILi4ELi1ELb0EN4cute5tupleIJNS5_1CILi128EEENS7_ILi64EEENS7_ILi96EEEEEELi96ENS_10bfloat16_tEfNS_4arch4Sm80ELb1ELb0ELb1ELb0ELb0ELb0ELb1ELb0EEENS1_21CollectiveEpilogueFwdINS6_IJS8_SA_S9_EEENS6_IJNS7_ILi1EEESI_SI_EEESC_SE_Li128ELb0ELb1ELb0ELb0EEENS1_30DynamicPersistentTileSchedulerILi128ELi128ELb0ELb1ELb0EEEEEEEEEvNT_6ParamsE)
        /*004c*/ 	.short	0x0380
        /*004e*/ 	.short	0x0428


	//----- nvinfo : EIATTR_SW_WAR
	.align		4
.L_200:
        /*0050*/ 	.byte	0x04, 0x36
        /*0052*/ 	.short	(.L_202 - .L_201)
.L_201:
        /*0054*/ 	.word	0x00000008
.L_202:


//--------------------- .nv.info._ZN7cutlass13device_kernelIN5flash19enable_sm80_to_sm89INS1_16FlashAttnFwdSm80INS1_25CollectiveMainloopFwdSm80ILi4ELi1ELb0EN4cute5tupleIJNS5_1CILi128EEENS7_ILi64EEENS7_ILi96EEEEEELi96ENS_10bfloat16_tEfNS_4arch4Sm80ELb1ELb0ELb1ELb1ELb0ELb0ELb1ELb0EEENS1_21CollectiveEpilogueFwdINS6_IJS8_SA_S9_EEENS6_IJNS7_ILi1EEESI_SI_EEESC_SE_Li128ELb1ELb1ELb0ELb0EEENS1_19SingleTileSchedulerILb1ELb0ELb1ELi128EEEEEEEEEvNT_6ParamsE --------------------------
	.section	.nv.info._ZN7cutlass13device_kernelIN5flash19enable_sm80_to_sm89INS1_16FlashAttnFwdSm80INS1_25CollectiveMainloopFwdSm80ILi4ELi1ELb0EN4cute5tupleIJNS5_1CILi128EEENS7_ILi64EEENS7_ILi96EEEEEELi96ENS_10bfloat16_tEfNS_4arch4Sm80ELb1ELb0ELb1ELb1ELb0ELb0ELb1ELb0EEENS1_21CollectiveEpilogueFwdINS6_IJS8_SA_S9_EEENS6_IJNS7_ILi1EEESI_SI_EEESC_SE_Li128ELb1ELb1ELb0ELb0EEENS1_19SingleTileSchedulerILb1ELb0ELb1ELi128EEEEEEEEEvNT_6ParamsE,"",@"SHT_CUDA_INFO"
	.sectionflags	@""
	.align	4


	//----- nvinfo : EIATTR_CUDA_API_VERSION
	.align		4
        /*0000*/ 	.byte	0x04, 0x37
        /*0002*/ 	.short	(.L_204 - .L_203)
.L_203:
        /*0004*/ 	.word	0x00000082


	//----- nvinfo : EIATTR_KPARAM_INFO
	.align		4
.L_204:
        /*0008*/ 	.byte	0x04, 0x17
        /*000a*/ 	.short	(.L_206 - .L_205)
.L_205:
        /*000c*/ 	.word	0x00000000
        /*0010*/ 	.short	0x0000
        /*0012*/ 	.short	0x0000
        /*0014*/ 	.byte	0x00, 0xf0, 0x61, 0x10


	//----- nvinfo : EIATTR_SPARSE_MMA_MASK
	.align		4
.L_206:
        /*0018*/ 	.byte	0x03, 0x50
        /*001a*/ 	.short	0x0000


	//----- nvinfo : EIATTR_MAXREG_COUNT
	.align		4
        /*001c*/ 	.byte	0x03, 0x1b
        /*001e*/ 	.short	0x00ff


	//----- nvinfo : EIATTR_MERCURY_ISA_VERSION
	.align		4
        /*0020*/ 	.byte	0x03, 0x5f
        /*0022*/ 	.short	0x0101


	//----- nvinfo : EIATTR_VRC_CTA_INIT_COUNT
	.align		4
        /*0024*/ 	.byte	0x02, 0x4a
	.zero		1
	.zero		1


	//----- nvinfo : EIATTR_EXIT_INSTR_OFFSETS
	.align		4
        /*0028*/ 	.byte	0x04, 0x1c
        /*002a*/ 	.short	(.L_208 - .L_207)


	//   ....[0]....
.L_207:
        /*002c*/ 	.word	0x00000010


	//----- nvinfo : EIATTR_MAX_THREADS
	.align		4
.L_208:
        /*0030*/ 	.byte	0x04, 0x05
        /*0032*/ 	.short	(.L_210 - .L_209)
.L_209:
        /*0034*/ 	.word	0x00000080
        /*0038*/ 	.word	0x00000001
        /*003c*/ 	.word	0x00000001


	//----- nvinfo : EIATTR_CBANK_PARAM_SIZE
	.align		4
.L_210:
        /*0040*/ 	.byte	0x03, 0x19
        /*0042*/ 	.short	0x0418


	//----- nvinfo : EIATTR_PARAM_CBANK
	.align		4
        /*0044*/ 	.byte	0x04, 0x0a
        /*0046*/ 	.short	(.L_212 - .L_211)
	.align		4
.L_211:
        /*0048*/ 	.word	index@(.nv.constant0._ZN7cutlass13device_kernelIN5flash19enable_sm80_to_sm89INS1_16FlashAttnFwdSm80INS1_25CollectiveMainloopFwdSm80ILi4ELi1ELb0EN4cute5tupleIJNS5_1CILi128EEENS7_ILi64EEENS7_ILi96EEEEEELi96ENS_10bfloat16_tEfNS_4arch4Sm80ELb1ELb0ELb1ELb1ELb0ELb0ELb1ELb0EEENS1_21CollectiveEpilogueFwdINS6_IJS8_SA_S9_EEENS6_IJNS7_ILi1EEESI_SI_EEESC_SE_Li128ELb1ELb1ELb0ELb0EEENS1_19SingleTileSchedulerILb1ELb0ELb1ELi128EEEEEEEEEvNT_6ParamsE)
        /*004c*/ 	.short	0x0380
        /*004e*/ 	.short	0x0418


	//----- nvinfo : EIATTR_SW_WAR
	.align		4
.L_212:
        /*0050*/ 	.byte	0x04, 0x36
        /*0052*/ 	.short	(.L_214 - .L_213)
.L_213:
        /*0054*/ 	.word	0x00000008
.L_214:


//--------------------- .nv.info._ZN7cutlass13device_kernelIN5flash19enable_sm80_to_sm89INS1_16FlashAttnFwdSm80INS1_25CollectiveMainloopFwdSm80ILi4ELi1ELb0EN4cute5tupleIJNS5_1CILi128EEENS7_ILi64EEENS7_ILi96EEEEEELi96ENS_10bfloat16_tEfNS_4arch4Sm80ELb1ELb0ELb1ELb1ELb0ELb1ELb1ELb0EEENS1_21CollectiveEpilogueFwdINS6_IJS8_SA_S9_EEENS6_IJNS7_ILi1EEESI_SI_EEESC_SE_Li128ELb1ELb1ELb0ELb0EEENS1_19SingleTileSchedulerILb1ELb0ELb1ELi128EEEEEEEEEvNT_6ParamsE --------------------------
	.section	.nv.info._ZN7cutlass13device_kernelIN5flash19enable_sm80_to_sm89INS1_16FlashAttnFwdSm80INS1_25CollectiveMainloopFwdSm80ILi4ELi1ELb0EN4cute5tupleIJNS5_1CILi128EEENS7_ILi64EEENS7_ILi96EEEEEELi96ENS_10bfloat16_tEfNS_4arch4Sm80ELb1ELb0ELb1ELb1ELb0ELb1ELb1ELb0EEENS1_21CollectiveEpilogueFwdINS6_IJS8_SA_S9_EEENS6_IJNS7_ILi1EEESI_SI_EEESC_SE_Li128ELb1ELb1ELb0ELb0EEENS1_19SingleTileSchedulerILb1ELb0ELb1ELi128EEEEEEEEEvNT_6ParamsE,"",@"SHT_CUDA_INFO"
	.sectionflags	@""
	.align	4


	//----- nvinfo : EIATTR_CUDA_API_VERSION
	.align		4
        /*0000*/ 	.byte	0x04, 0x37
        /*0002*/ 	.short	(.L_216 - .L_215)
.L_215:
        /*0004*/ 	.word	0x00000082


	//----- nvinfo : EIATTR_KPARAM_INFO
	.align		4
.L_216:
        /*0008*/ 	.byte	0x04, 0x17
        /*000a*/ 	.short	(.L_218 - .L_217)
.L_217:
        /*000c*/ 	.word	0x00000000
        /*0010*/ 	.short	0x0000
        /*0012*/ 	.short	0x0000
        /*0014*/ 	.byte	0x00, 0xf0, 0x61, 0x10


	//----- nvinfo : EIATTR_SPARSE_MMA_MASK
	.align		4
.L_218:
        /*0018*/ 	.byte	0x03, 0x50
        /*001a*/ 	.short	0x0000


	//----- nvinfo : EIATTR_MAXREG_COUNT
	.align		4
        /*001c*/ 	.byte	0x03, 0x1b
        /*001e*/ 	.short	0x00ff


	//----- nvinfo : EIATTR_MERCURY_ISA_VERSION
	.align		4
        /*0020*/ 	.byte	0x03, 0x5f
        /*0022*/ 	.short	0x0101


	//----- nvinfo : EIATTR_VRC_CTA_INIT_COUNT
	.align		4
        /*0024*/ 	.byte	0x02, 0x4a
	.zero		1
	.zero		1


	//----- nvinfo : EIATTR_EXIT_INSTR_OFFSETS
	.align		4
        /*0028*/ 	.byte	0x04, 0x1c
        /*002a*/ 	.short	(.L_220 - .L_219)


	//   ....[0]....
.L_219:
        /*002c*/ 	.word	0x00000010


	//----- nvinfo : EIATTR_MAX_THREADS
	.align		4
.L_220:
        /*0030*/ 	.byte	0x04, 0x05
        /*0032*/ 	.short	(.L_222 - .L_221)
.L_221:
        /*0034*/ 	.word	0x00000080
        /*0038*/ 	.word	0x00000001
        /*003c*/ 	.word	0x00000001


	//----- nvinfo : EIATTR_CBANK_PARAM_SIZE
	.align		4
.L_222:
        /*0040*/ 	.byte	0x03, 0x19
        /*0042*/ 	.short	0x0418


	//----- nvinfo : EIATTR_PARAM_CBANK
	.align		4
        /*0044*/ 	.byte	0x04, 0x0a
        /*0046*/ 	.short	(.L_224 - .L_223)
	.align		4
.L_223:
        /*0048*/ 	.word	index@(.nv.constant0._ZN7cutlass13device_kernelIN5flash19enable_sm80_to_sm89INS1_16FlashAttnFwdSm80INS1_25CollectiveMainloopFwdSm80ILi4ELi1ELb0EN4cute5tupleIJNS5_1CILi128EEENS7_ILi64EEENS7_ILi96EEEEEELi96ENS_10bfloat16_tEfNS_4arch4Sm80ELb1ELb0ELb1ELb1ELb0ELb1ELb1ELb0EEENS1_21CollectiveEpilogueFwdINS6_IJS8_SA_S9_EEENS6_IJNS7_ILi1EEESI_SI_EEESC_SE_Li128ELb1ELb1ELb0ELb0EEENS1_19SingleTileSchedulerILb1ELb0ELb1ELi128EEEEEEEEEvNT_6ParamsE)
        /*004c*/ 	.short	0x0380
        /*004e*/ 	.short	0x0418


	//----- nvinfo : EIATTR_SW_WAR
	.align		4
.L_224:
        /*0050*/ 	.byte	0x04, 0x36
        /*0052*/ 	.short	(.L_226 - .L_225)
.L_225:
        /*0054*/ 	.word	0x00000008
.L_226:


//--------------------- .nv.info._ZN7cutlass13device_kernelIN5flash19enable_sm80_to_sm89INS1_16FlashAttnFwdSm80INS1_25CollectiveMainloopFwdSm80ILi4ELi1ELb0EN4cute5tupleIJNS5_1CILi128EEENS7_ILi64EEENS7_ILi96EEEEEELi96ENS_10bfloat16_tEfNS_4arch4Sm80ELb0ELb0ELb0ELb0ELb0ELb0ELb1ELb0EEENS1_21CollectiveEpilogueFwdINS6_IJS8_SA_S9_EEENS6_IJNS7_ILi1EEESI_SI_EEESC_SE_Li128ELb0ELb1ELb0ELb0EEENS1_19SingleTileSchedulerILb0ELb0ELb1ELi128EEEEEEEEEvNT_6ParamsE --------------------------
	.section	.nv.info._ZN7cutlass13device_kernelIN5flash19enable_sm80_to_sm89INS1_16FlashAttnFwdSm80INS1_25CollectiveMainloopFwdSm80ILi4ELi1ELb0EN4cute5tupleIJNS5_1CILi128EEENS7_ILi64EEENS7_ILi96EEEEEELi96ENS_10bfloat16_tEfNS_4arch4Sm80ELb0ELb0ELb0ELb0ELb0ELb0ELb1ELb0EEENS1_21CollectiveEpilogueFwdINS6_IJS8_SA_S9_EEENS6_IJNS7_ILi1EEESI_SI_EEESC_SE_Li128ELb0ELb1ELb0ELb0EEENS1_19SingleTileSchedulerILb0ELb0ELb1ELi128EEEEEEEEEvNT_6ParamsE,"",@"SHT_CUDA_INFO"
	.sectionflags	@""
	.align	4


	//----- nvinfo : EIATTR_CUDA_API_VERSION
	.align		4
        /*0000*/ 	.byte	0x04, 0x37
        /*0002*/ 	.short	(.L_228 - .L_227)
.L_227:
        /*0004*/ 	.word	0x00000082


	//----- nvinfo : EIATTR_KPARAM_INFO
	.align		4
.L_228:
        /*0008*/ 	.byte	0x04, 0x17
        /*000a*/ 	.short	(.L_230 - .L_229)
.L_229:
        /*000c*/ 	.word	0x00000000
        /*0010*/ 	.short	0x0000
        /*0012*/ 	.short	0x0000
        /*0014*/ 	.byte	0x00, 0xf0, 0x61, 0x10


	//----- nvinfo : EIATTR_SPARSE_MMA_MASK
	.align		4
.L_230:
        /*0018*/ 	.byte	0x03, 0x50
        /*001a*/ 	.short	0x0000


	//----- nvinfo : EIATTR_MAXREG_COUNT
	.align		4
        /*001c*/ 	.byte	0x03, 0x1b
        /*001e*/ 	.short	0x00ff


	//----- nvinfo : EIATTR_MERCURY_ISA_VERSION
	.align		4
        /*0020*/ 	.byte	0x03, 0x5f
        /*0022*/ 	.short	0x0101


	//----- nvinfo : EIATTR_VRC_CTA_INIT_COUNT
	.align		4
        /*0024*/ 	.byte	0x02, 0x4a
	.zero		1
	.zero		1


	//----- nvinfo : EIATTR_EXIT_INSTR_OFFSETS
	.align		4
        /*0028*/ 	.byte	0x04, 0x1c
        /*002a*/ 	.short	(.L_232 - .L_231)


	//   ....[0]....
.L_231:
        /*002c*/ 	.word	0x00000010


	//----- nvinfo : EIATTR_MAX_THREADS
	.align		4
.L_232:
        /*0030*/ 	.byte	0x04, 0x05
        /*0032*/ 	.short	(.L_234 - .L_233)
.L_233:
        /*0034*/ 	.word	0x00000080
        /*0038*/ 	.word	0x00000001
        /*003c*/ 	.word	0x00000001


	//----- nvinfo : EIATTR_CBANK_PARAM_SIZE
	.align		4
.L_234:
        /*0040*/ 	.byte	0x03, 0x19
        /*0042*/ 	.short	0x0418


	//----- nvinfo : EIATTR_PARAM_CBANK
	.align		4
        /*0044*/ 	.byte	0x04, 0x0a
        /*0046*/ 	.short	(.L_236 - .L_235)
	.align		4
.L_235:
        /*0048*/ 	.word	index@(.nv.constant0._ZN7cutlass13device_kernelIN5flash19enable_sm80_to_sm89INS1_16FlashAttnFwdSm80INS1_25CollectiveMainloopFwdSm80ILi4ELi1ELb0EN4cute5tupleIJNS5_1CILi128EEENS7_ILi64EEENS7_ILi96EEEEEELi96ENS_10bfloat16_tEfNS_4arch4Sm80ELb0ELb0ELb0ELb0ELb0ELb0ELb1ELb0EEENS1_21CollectiveEpilogueFwdINS6_IJS8_SA_S9_EEENS6_IJNS7_ILi1EEESI_SI_EEESC_SE_Li128ELb0ELb1ELb0ELb0EEENS1_19SingleTileSchedulerILb0ELb0ELb1ELi128EEEEEEEEEvNT_6ParamsE)
        /*004c*/ 	.short	0x0380
        /*004e*/ 	.short	0x0418


	//----- nvinfo : EIATTR_SW_WAR
	.align		4
.L_236:
        /*0050*/ 	.byte	0x04, 0x36
        /*0052*/ 	.short	(.L_238 - .L_237)
.L_237:
        /*0054*/ 	.word	0x00000008
.L_238:


//--------------------- .nv.info._ZN7cutlass13device_kernelIN5flash19enable_sm80_to_sm89INS1_16FlashAttnFwdSm80INS1_25CollectiveMainloopFwdSm80ILi4ELi1ELb0EN4cute5tupleIJNS5_1CILi128EEENS7_ILi64EEENS7_ILi96EEEEEELi96ENS_10bfloat16_tEfNS_4arch4Sm80ELb0ELb0ELb0ELb1ELb0ELb0ELb1ELb0EEENS1_21CollectiveEpilogueFwdINS6_IJS8_SA_S9_EEENS6_IJNS7_ILi1EEESI_SI_EEESC_SE_Li128ELb1ELb1ELb0ELb0EEENS1_19SingleTileSchedulerILb1ELb0ELb1ELi128EEEEEEEEEvNT_6ParamsE --------------------------
	.section	.nv.info._ZN7cutlass13device_kernelIN5flash19enable_sm80_to_sm89INS1_16FlashAttnFwdSm80INS1_25CollectiveMainloopFwdSm80ILi4ELi1ELb0EN4cute5tupleIJNS5_1CILi128EEENS7_ILi64EEENS7_ILi96EEEEEELi96ENS_10bfloat16_tEfNS_4arch4Sm80ELb0ELb0ELb0ELb1ELb0ELb0ELb1ELb0EEENS1_21CollectiveEpilogueFwdINS6_IJS8_SA_S9_EEENS6_IJNS7_ILi1EEESI_SI_EEESC_SE_Li128ELb1ELb1ELb0ELb0EEENS1_19SingleTileSchedulerILb1ELb0ELb1ELi128EEEEEEEEEvNT_6ParamsE,"",@"SHT_CUDA_INFO"
	.sectionflags	@""
	.align	4


	//----- nvinfo : EIATTR_CUDA_API_VERSION
	.align		4
        /*0000*/ 	.byte	0x04, 0x37
        /*0002*/ 	.short	(.L_240 - .L_239)
.L_239:
        /*0004*/ 	.word	0x00000082


	//----- nvinfo : EIATTR_KPARAM_INFO
	.align		4
.L_240:
        /*0008*/ 	.byte	0x04, 0x17
        /*000a*/ 	.short	(.L_242 - .L_241)
.L_241:
        /*000c*/ 	.word	0x00000000
        /*0010*/ 	.short	0x0000
        /*0012*/ 	.short	0x0000
        /*0014*/ 	.byte	0x00, 0xf0, 0x61, 0x10


	//----- nvinfo : EIATTR_SPARSE_MMA_MASK
	.align		4
.L_242:
        /*0018*/ 	.byte	0x03, 0x50
        /*001a*/ 	.short	0x0000


	//----- nvinfo : EIATTR_MAXREG_COUNT
	.align		4
        /*001c*/ 	.byte	0x03, 0x1b
        /*001e*/ 	.short	0x00ff


	//----- nvinfo : EIATTR_MERCURY_ISA_VERSION
	.align		4
        /*0020*/ 	.byte	0x03, 0x5f
        /*0022*/ 	.short	0x0101


	//----- nvinfo : EIATTR_VRC_CTA_INIT_COUNT
	.align		4
        /*0024*/ 	.byte	0x02, 0x4a
	.zero		1
	.zero		1


	//----- nvinfo : EIATTR_EXIT_INSTR_OFFSETS
	.align		4
        /*0028*/ 	.byte	0x04, 0x1c
        /*002a*/ 	.short	(.L_244 - .L_243)


	//   ....[0]....
.L_243:
        /*002c*/ 	.word	0x00000010


	//----- nvinfo : EIATTR_MAX_THREADS
	.align		4
.L_244:
        /*0030*/ 	.byte	0x04, 0x05
        /*0032*/ 	.short	(.L_246 - .L_245)
.L_245:
        /*0034*/ 	.word	0x00000080
        /*0038*/ 	.word	0x00000001
        /*003c*/ 	.word	0x00000001


	//----- nvinfo : EIATTR_CBANK_PARAM_SIZE
	.align		4
.L_246:
        /*0040*/ 	.byte	0x03, 0x19
        /*0042*/ 	.short	0x0418


	//----- nvinfo : EIATTR_PARAM_CBANK
	.align		4
        /*0044*/ 	.byte	0x04, 0x0a
        /*0046*/ 	.short	(.L_248 - .L_247)
	.align		4
.L_247:
        /*0048*/ 	.word	index@(.nv.constant0._ZN7cutlass13device_kernelIN5flash19enable_sm80_to_sm89INS1_16FlashAttnFwdSm80INS1_25CollectiveMainloopFwdSm80ILi4ELi1ELb0EN4cute5tupleIJNS5_1CILi128EEENS7_ILi64EEENS7_ILi96EEEEEELi96ENS_10bfloat16_tEfNS_4arch4Sm80ELb0ELb0ELb0ELb1ELb0ELb0ELb1ELb0EEENS1_21CollectiveEpilogueFwdINS6_IJS8_SA_S9_EEENS6_IJNS7_ILi1EEESI_SI_EEESC_SE_Li128ELb1ELb1ELb0ELb0EEENS1_19SingleTileSchedulerILb1ELb0ELb1ELi128EEEEEEEEEvNT_6ParamsE)
        /*004c*/ 	.short	0x0380
        /*004e*/ 	.short	0x0418


	//----- nvinfo : EIATTR_SW_WAR
	.align		4
.L_248:
        /*0050*/ 	.byte	0x04, 0x36
        /*0052*/ 	.short	(.L_250 - .L_249)
.L_249:
        /*0054*/ 	.word	0x00000008
.L_250:


//--------------------- .nv.info._ZN7cutlass13device_kernelIN5flash19enable_sm80_to_sm89INS1_16FlashAttnFwdSm80INS1_25CollectiveMainloopFwdSm80ILi4ELi1ELb0EN4cute5tupleIJNS5_1CILi128EEENS7_ILi64EEENS7_ILi96EEEEEELi96ENS_10bfloat16_tEfNS_4arch4Sm80ELb0ELb0ELb0ELb1ELb0ELb1ELb1ELb0EEENS1_21CollectiveEpilogueFwdINS6_IJS8_SA_S9_EEENS6_IJNS7_ILi1EEESI_SI_EEESC_SE_Li128ELb1ELb1ELb0ELb0EEENS1_19SingleTileSchedulerILb1ELb0ELb1ELi128EEEEEEEEEvNT_6ParamsE --------------------------
	.section	.nv.info._ZN7cutlass13device_kernelIN5flash19enable_sm80_to_sm89INS1_16FlashAttnFwdSm80INS1_25CollectiveMainloopFwdSm80ILi4ELi1ELb0EN4cute5tupleIJNS5_1CILi128EEENS7_ILi64EEENS7_ILi96EEEEEELi96ENS_10bfloat16_tEfNS_4arch4Sm80ELb0ELb0ELb0ELb1ELb0ELb1ELb1ELb0EEENS1_21CollectiveEpilogueFwdINS6_IJS8_SA_S9_EEENS6_IJNS7_ILi1EEESI_SI_EEESC_SE_Li128ELb1ELb1ELb0ELb0EEENS1_19SingleTileSchedulerILb1ELb0ELb1ELi128EEEEEEEEEvNT_6ParamsE,"",@"SHT_CUDA_INFO"
	.sectionflags	@""
	.align	4


	//----- nvinfo : EIATTR_CUDA_API_VERSION
	.align		4
        /*0000*/ 	.byte	0x04, 0x37
        /*0002*/ 	.short	(.L_252 - .L_251)
.L_251:
        /*0004*/ 	.word	0x00000082


	//----- nvinfo : EIATTR_KPARAM_INFO
	.align		4
.L_252:
        /*0008*/ 	.byte	0x04, 0x17
        /*000a*/ 	.short	(.L_254 - .L_253)
.L_253:
        /*000c*/ 	.word	0x00000000
        /*0010*/ 	.short	0x0000
        /*0012*/ 	.short	0x0000
        /*0014*/ 	.byte	0x00, 0xf0, 0x61, 0x10


	//----- nvinfo : EIATTR_SPARSE_MMA_MASK
	.align		4
.L_254:
        /*0018*/ 	.byte	0x03, 0x50
        /*001a*/ 	.short	0x0000


	//----- nvinfo : EIATTR_MAXREG_COUNT
	.align		4
        /*001c*/ 	.byte	0x03, 0x1b
        /*001e*/ 	.short	0x00ff


	//----- nvinfo : EIATTR_MERCURY_ISA_VERSION
	.align		4
        /*0020*/ 	.byte	0x03, 0x5f
        /*0022*/ 	.short	0x0101


	//----- nvinfo : EIATTR_VRC_CTA_INIT_COUNT
	.align		4
        /*0024*/ 	.byte	0x02, 0x4a
	.zero		1
	.zero		1


	//----- nvinfo : EIATTR_EXIT_INSTR_OFFSETS
	.align		4
        /*0028*/ 	.byte	0x04, 0x1c
        /*002a*/ 	.short	(.L_256 - .L_255)


	//   ....[0]....
.L_255:
        /*002c*/ 	.word	0x00000010


	//----- nvinfo : EIATTR_MAX_THREADS
	.align		4
.L_256:
        /*0030*/ 	.byte	0x04, 0x05
        /*0032*/ 	.short	(.L_258 - .L_257)
.L_257:
        /*0034*/ 	.word	0x00000080
        /*0038*/ 	.word	0x00000001
        /*003c*/ 	.word	0x00000001


	//----- nvinfo : EIATTR_CBANK_PARAM_SIZE
	.align		4
.L_258:
        /*0040*/ 	.byte	0x03, 0x19
        /*0042*/ 	.short	0x0418


	//----- nvinfo : EIATTR_PARAM_CBANK
	.align		4
        /*0044*/ 	.byte	0x04, 0x0a
        /*0046*/ 	.short	(.L_260 - .L_259)
	.align		4
.L_259:
        /*0048*/ 	.word	index@(.nv.constant0._ZN7cutlass13device_kernelIN5flash19enable_sm80_to_sm89INS1_16FlashAttnFwdSm80INS1_25CollectiveMainloopFwdSm80ILi4ELi1ELb0EN4cute5tupleIJNS5_1CILi128EEENS7_ILi64EEENS7_ILi96EEEEEELi96ENS_10bfloat16_tEfNS_4arch4Sm80ELb0ELb0ELb0ELb1ELb0ELb1ELb1ELb0EEENS1_21CollectiveEpilogueFwdINS6_IJS8_SA_S9_EEENS6_IJNS7_ILi1EEESI_SI_EEESC_SE_Li128ELb1ELb1ELb0ELb0EEENS1_19SingleTileSchedulerILb1ELb0ELb1ELi128EEEEEEEEEvNT_6ParamsE)
        /*004c*/ 	.short	0x0380
        /*004e*/ 	.short	0x0418


	//----- nvinfo : EIATTR_SW_WAR
	.align		4
.L_260:
        /*0050*/ 	.byte	0x04, 0x36
        /*0052*/ 	.short	(.L_262 - .L_261)
.L_261:
        /*0054*/ 	.word	0x00000008
.L_262:


//--------------------- .nv.info._ZN7cutlass13device_kernelIN5flash19enable_sm80_to_sm89INS1_16FlashAttnFwdSm80INS1_25CollectiveMainloopFwdSm80ILi4ELi1ELb0EN4cute5tupleIJNS5_1CILi128EEENS7_ILi48EEENS7_ILi96EEEEEELi96ENS_10bfloat16_tEfNS_4arch4Sm80ELb0ELb1ELb0ELb0ELb0ELb0ELb1ELb0EEENS1_21CollectiveEpilogueFwdINS6_IJS8_SA_S9_EEENS6_IJNS7_ILi1EEESI_SI_EEESC_SE_Li128ELb0ELb1ELb0ELb0EEENS1_19SingleTileSchedulerILb0ELb0ELb1ELi128EEEEEEEEEvNT_6ParamsE --------------------------
	.section	.nv.info._ZN7cutlass13device_kernelIN5flash19enable_sm80_to_sm89INS1_16FlashAttnFwdSm80INS1_25CollectiveMainloopFwdSm80ILi4ELi1ELb0EN4cute5tupleIJNS5_1CILi128EEENS7_ILi48EEENS7_ILi96EEEEEELi96ENS_10bfloat16_tEfNS_4arch4Sm80ELb0ELb1ELb0ELb0ELb0ELb0ELb1ELb0EEENS1_21CollectiveEpilogueFwdINS6_IJS8_SA_S9_EEENS6_IJNS7_ILi1EEESI_SI_EEESC_SE_Li128ELb0ELb1ELb0ELb0EEENS1_19SingleTileSchedulerILb0ELb0ELb1ELi128EEEEEEEEEvNT_6ParamsE,"",@"SHT_CUDA_INFO"
	.sectionflags	@""
	.align	4


	//----- nvinfo : EIATTR_CUDA_API_VERSION
	.align		4
        /*0000*/ 	.byte	0x04, 0x37
        /*0002*/ 	.short	(.L_264 - .L_263)
.L_263:
        /*0004*/ 	.word	0x00000082


	//----- nvinfo : EIATTR_KPARAM_INFO
	.align		4
.L_264:
        /*0008*/ 	.byte	0x04, 0x17
        /*000a*/ 	.short	(.L_266 - .L_265)
.L_265:
        /*000c*/ 	.word	0x00000000
        /*0010*/ 	.short	0x0000
        /*0012*/ 	.short	0x0000
        /*0014*/ 	.byte	0x00, 0xf0, 0x61, 0x10


	//----- nvinfo : EIATTR_SPARSE_MMA_MASK
	.align		4
.L_266:
        /*0018*/ 	.byte	0x03, 0x50
        /*001a*/ 	.short	0x0000


	//----- nvinfo : EIATTR_MAXREG_COUNT
	.align		4
        /*001c*/ 	.byte	0x03, 0x1b
        /*001e*/ 	.short	0x00ff


	//----- nvinfo : EIATTR_MERCURY_ISA_VERSION
	.align		4
        /*0020*/ 	.byte	0x03, 0x5f
        /*0022*/ 	.short	0x0101


	//----- nvinfo : EIATTR_VRC_CTA_INIT_COUNT
	.align		4
        /*0024*/ 	.byte	0x02, 0x4a
	.zero		1
	.zero		1


	//----- nvinfo : EIATTR_EXIT_INSTR_OFFSETS
	.align		4
        /*0028*/ 	.byte	0x04, 0x1c
        /*002a*/ 	.short	(.L_268 - .L_267)


	//   ....[0]....
.L_267:
        /*002c*/ 	.word	0x00000010


	//----- nvinfo : EIATTR_MAX_THREADS
	.align		4
.L_268:
        /*0030*/ 	.byte	0x04, 0x05
        /*0032*/ 	.short	(.L_270 - .L_269)
.L_269:
        /*0034*/ 	.word	0x00000080
        /*0038*/ 	.word	0x00000001
        /*003c*/ 	.word	0x00000001


	//----- nvinfo : EIATTR_CBANK_PARAM_SIZE
	.align		4
.L_270:
        /*0040*/ 	.byte	0x03, 0x19
        /*0042*/ 	.short	0x0418


	//----- nvinfo : EIATTR_PARAM_CBANK
	.align		4
        /*0044*/ 	.byte	0x04, 0x0a
        /*0046*/ 	.short	(.L_272 - .L_271)
	.align		4
.L_271:
        /*0048*/ 	.word	index@(.nv.constant0._ZN7cutlass13device_kernelIN5flash19enable_sm80_to_sm89INS1_16FlashAttnFwdSm80INS1_25CollectiveMainloopFwdSm80ILi4ELi1ELb0EN4cute5tupleIJNS5_1CILi128EEENS7_ILi48EEENS7_ILi96EEEEEELi96ENS_10bfloat16_tEfNS_4arch4Sm80ELb0ELb1ELb0ELb0ELb0ELb0ELb1ELb0EEENS1_21CollectiveEpilogueFwdINS6_IJS8_SA_S9_EEENS6_IJNS7_ILi1EEESI_SI_EEESC_SE_Li128ELb0ELb1ELb0ELb0EEENS1_19SingleTileSchedulerILb0ELb0ELb1ELi128EEEEEEEEEvNT_6ParamsE)
        /*004c*/ 	.short	0x0380
        /*004e*/ 	.short	0x0418


	//----- nvinfo : EIATTR_SW_WAR
	.align		4
.L_272:
        /*0050*/ 	.byte	0x04, 0x36
        /*0052*/ 	.short	(.L_274 - .L_273)
.L_273:
        /*0054*/ 	.word	0x00000008
.L_274:


//--------------------- .nv.info._ZN7cutlass13device_kernelIN5flash19enable_sm80_to_sm89INS1_16FlashAttnFwdSm80INS1_25CollectiveMainloopFwdSm80ILi4ELi1ELb0EN4cute5tupleIJNS5_1CILi128EEENS7_ILi48EEENS7_ILi96EEEEEELi96ENS_10bfloat16_tEfNS_4arch4Sm80ELb0ELb1ELb0ELb1ELb0ELb0ELb1ELb0EEENS1_21CollectiveEpilogueFwdINS6_IJS8_SA_S9_EEENS6_IJNS7_ILi1EEESI_SI_EEESC_SE_Li128ELb1ELb1ELb0ELb0EEENS1_19SingleTileSchedulerILb1ELb0ELb1ELi128EEEEEEEEEvNT_6ParamsE --------------------------
	.section	.nv.info._ZN7cutlass13device_kernelIN5flash19enable_sm80_to_sm89INS1_16FlashAttnFwdSm80INS1_25CollectiveMainloopFwdSm80ILi4ELi1ELb0EN4cute5tupleIJNS5_1CILi128EEENS7_ILi48EEENS7_ILi96EEEEEELi96ENS_10bfloat16_tEfNS_4arch4Sm80ELb0ELb1ELb0ELb1ELb0ELb0ELb1ELb0EEENS1_21CollectiveEpilogueFwdINS6_IJS8_SA_S9_EEENS6_IJNS7_ILi1EEESI_SI_EEESC_SE_Li128ELb1ELb1ELb0ELb0EEENS1_19SingleTileSchedulerILb1ELb0ELb1ELi128EEEEEEEEEvNT_6ParamsE,"",@"SHT_CUDA_INFO"
	.sectionflags	@""
	.align	4


	//----- nvinfo : EIATTR_CUDA_API_VERSION
	.align		4
        /*0000*/ 	.byte	0x04, 0x37
        /*0002*/ 	.short	(.L_276 - .L_275)
.L_275:
        /*0004*/ 	.word	0x00000082


	//----- nvinfo : EIATTR_KPARAM_INFO
	.align		4
.L_276:
        /*0008*/ 	.byte	0x04, 0x17
        /*000a*/ 	.short	(.L_278 - .L_277)
.L_277:
        /*000c*/ 	.word	0x00000000
        /*0010*/ 	.short	0x0000
        /*0012*/ 	.short	0x0000
        /*0014*/ 	.byte	0x00, 0xf0, 0x61, 0x10


	//----- nvinfo : EIATTR_SPARSE_MMA_MASK
	.align		4
.L_278:
        /*0018*/ 	.byte	0x03, 0x50
        /*001a*/ 	.short	0x0000


	//----- nvinfo : EIATTR_MAXREG_COUNT
	.align		4
        /*001c*/ 	.byte	0x03, 0x1b
        /*001e*/ 	.short	0x00ff


	//----- nvinfo : EIATTR_MERCURY_ISA_VERSION
	.align		4
        /*0020*/ 	.byte	0x03, 0x5f
        /*0022*/ 	.short	0x0101


	//----- nvinfo : EIATTR_VRC_CTA_INIT_COUNT
	.align		4
        /*0024*/ 	.byte	0x02, 0x4a
	.zero		1
	.zero		1


	//----- nvinfo : EIATTR_EXIT_INSTR_OFFSETS
	.align		4
        /*0028*/ 	.byte	0x04, 0x1c
        /*002a*/ 	.short	(.L_280 - .L_279)


	//   ....[0]....
.L_279:
        /*002c*/ 	.word	0x00000010


	//----- nvinfo : EIATTR_MAX_THREADS
	.align		4
.L_280:
        /*0030*/ 	.byte	0x04, 0x05
        /*0032*/ 	.short	(.L_282 - .L_281)
.L_281:
        /*0034*/ 	.word	0x00000080
        /*0038*/ 	.word	0x00000001
        /*003c*/ 	.word	0x00000001


	//----- nvinfo : EIATTR_CBANK_PARAM_SIZE
	.align		4
.L_282:
        /*0040*/ 	.byte	0x03, 0x19
        /*0042*/ 	.short	0x0418


	//----- nvinfo : EIATTR_PARAM_CBANK
	.align		4
        /*0044*/ 	.byte	0x04, 0x0a
        /*0046*/ 	.short	(.L_284 - .L_283)
	.align		4
.L_283:
        /*0048*/ 	.word	index@(.nv.constant0._ZN7cutlass13device_kernelIN5flash19enable_sm80_to_sm89INS1_16FlashAttnFwdSm80INS1_25CollectiveMainloopFwdSm80ILi4ELi1ELb0EN4cute5tupleIJNS5_1CILi128EEENS7_ILi48EEENS7_ILi96EEEEEELi96ENS_10bfloat16_tEfNS_4arch4Sm80ELb0ELb1ELb0ELb1ELb0ELb0ELb1ELb0EEENS1_21CollectiveEpilogueFwdINS6_IJS8_SA_S9_EEENS6_IJNS7_ILi1EEESI_SI_EEESC_SE_Li128ELb1ELb1ELb0ELb0EEENS1_19SingleTileSchedulerILb1ELb0ELb1ELi128EEEEEEEEEvNT_6ParamsE)
        /*004c*/ 	.short	0x0380
        /*004e*/ 	.short	0x0418


	//----- nvinfo : EIATTR_SW_WAR
	.align		4
.L_284:
        /*0050*/ 	.byte	0x04, 0x36
        /*0052*/ 	.short	(.L_286 - .L_285)
.L_285:
        /*0054*/ 	.word	0x00000008
.L_286:


//--------------------- .nv.info._ZN7cutlass13device_kernelIN5flash19enable_sm80_to_sm89INS1_16FlashAttnFwdSm80INS1_25CollectiveMainloopFwdSm80ILi4ELi1ELb0EN4cute5tupleIJNS5_1CILi128EEENS7_ILi48EEENS7_ILi96EEEEEELi96ENS_10bfloat16_tEfNS_4arch4Sm80ELb0ELb1ELb0ELb1ELb0ELb1ELb1ELb0EEENS1_21CollectiveEpilogueFwdINS6_IJS8_SA_S9_EEENS6_IJNS7_ILi1EEESI_SI_EEESC_SE_Li128ELb1ELb1ELb0ELb0EEENS1_19SingleTileSchedulerILb1ELb0ELb1ELi128EEEEEEEEEvNT_6ParamsE --------------------------
	.section	.nv.info._ZN7cutlass13device_kernelIN5flash19enable_sm80_to_sm89INS1_16FlashAttnFwdSm80INS1_25CollectiveMainloopFwdSm80ILi4ELi1ELb0EN4cute5tupleIJNS5_1CILi128EEENS7_ILi48EEENS7_ILi96EEEEEELi96ENS_10bfloat16_tEfNS_4arch4Sm80ELb0ELb1ELb0ELb1ELb0ELb1ELb1ELb0EEENS1_21CollectiveEpilogueFwdINS6_IJS8_SA_S9_EEENS6_IJNS7_ILi1EEESI_SI_EEESC_SE_Li128ELb1ELb1ELb0ELb0EEENS1_19SingleTileSchedulerILb1ELb0ELb1ELi128EEEEEEEEEvNT_6ParamsE,"",@"SHT_CUDA_INFO"
	.sectionflags	@""
	.align	4


	//----- nvinfo : EIATTR_CUDA_API_VERSION
	.align		4
        /*0000*/ 	.byte	0x04, 0x37
        /*0002*/ 	.short	(.L_288 - .L_287)
.L_287:
        /*0004*/ 	.word	0x00000082


	//----- nvinfo : EIATTR_KPARAM_INFO
	.align		4
.L_288:
        /*0008*/ 	.byte	0x04, 0x17
        /*000a*/ 	.short	(.L_290 - .L_289)
.L_289:
        /*000c*/ 	.word	0x00000000
        /*0010*/ 	.short	0x0000
        /*0012*/ 	.short	0x0000
        /*0014*/ 	.byte	0x00, 0xf0, 0x61, 0x10


	//----- nvinfo : EIATTR_SPARSE_MMA_MASK
	.align		4
.L_290:
        /*0018*/ 	.byte	0x03, 0x50
        /*001a*/ 	.short	0x0000


	//----- nvinfo : EIATTR_MAXREG_COUNT
	.align		4
        /*001c*/ 	.byte	0x03, 0x1b
        /*001e*/ 	.short	0x00ff


	//----- nvinfo : EIATTR_MERCURY_ISA_VERSION
	.align		4
        /*0020*/ 	.byte	0x03, 0x5f
        /*0022*/ 	.short	0x0101


	//----- nvinfo : EIATTR_VRC_CTA_INIT_COUNT
	.align		4
        /*0024*/ 	.byte	0x02, 0x4a
	.zero		1
	.zero		1


	//----- nvinfo : EIATTR_EXIT_INSTR_OFFSETS
	.align		4
        /*0028*/ 	.byte	0x04, 0x1c
        /*002a*/ 	.short	(.L_292 - .L_291)


	//   ....[0]....
.L_291:
        /*002c*/ 	.word	0x00000010


	//----- nvinfo : EIATTR_MAX_THREADS
	.align		4
.L_292:
        /*0030*/ 	.byte	0x04, 0x05
        /*0032*/ 	.short	(.L_294 - .L_293)
.L_293:
        /*0034*/ 	.word	0x00000080
        /*0038*/ 	.word	0x00000001
        /*003c*/ 	.word	0x00000001


	//----- nvinfo : EIATTR_CBANK_PARAM_SIZE
	.align		4
.L_294:
        /*0040*/ 	.byte	0x03, 0x19
        /*0042*/ 	.short	0x0418


	//----- nvinfo : EIATTR_PARAM_CBANK
	.align		4
        /*0044*/ 	.byte	0x04, 0x0a
        /*0046*/ 	.short	(.L_296 - .L_295)
	.align		4
.L_295:
        /*0048*/ 	.word	index@(.nv.constant0._ZN7cutlass13device_kernelIN5flash19enable_sm80_to_sm89INS1_16FlashAttnFwdSm80INS1_25CollectiveMainloopFwdSm80ILi4ELi1ELb0EN4cute5tupleIJNS5_1CILi128EEENS7_ILi48EEENS7_ILi96EEEEEELi96ENS_10bfloat16_tEfNS_4arch4Sm80ELb0ELb1ELb0ELb1ELb0ELb1ELb1ELb0EEENS1_21CollectiveEpilogueFwdINS6_IJS8_SA_S9_EEENS6_IJNS7_ILi1EEESI_SI_EEESC_SE_Li128ELb1ELb1ELb0ELb0EEENS1_19SingleTileSchedulerILb1ELb0ELb1ELi128EEEEEEEEEvNT_6ParamsE)
        /*004c*/ 	.short	0x0380
        /*004e*/ 	.short	0x0418


	//----- nvinfo : EIATTR_SW_WAR
	.align		4
.L_296:
        /*0050*/ 	.byte	0x04, 0x36
        /*0052*/ 	.short	(.L_298 - .L_297)
.L_297:
        /*0054*/ 	.word	0x00000008
.L_298:


//--------------------- .nv.info._ZN7cutlass13device_kernelIN5flash19enable_sm80_to_sm89INS1_16FlashAttnFwdSm80INS1_25CollectiveMainloopFwdSm80ILi4ELi1ELb0EN4cute5tupleIJNS5_1CILi128EEENS7_ILi64EEENS7_ILi96EEEEEELi96ENS_10bfloat16_tEfNS_4arch4Sm80ELb1ELb0ELb0ELb0ELb0ELb0ELb1ELb0EEENS1_21CollectiveEpilogueFwdINS6_IJS8_SA_S9_EEENS6_IJNS7_ILi1EEESI_SI_EEESC_SE_Li128ELb0ELb1ELb0ELb0EEENS1_30DynamicPersistentTileSchedulerILi128ELi128ELb0ELb1ELb0EEEEEEEEEvNT_6ParamsE --------------------------
	.section	.nv.info._ZN7cutlass13device_kernelIN5flash19enable_sm80_to_sm89INS1_16FlashAttnFwdSm80INS1_25CollectiveMainloopFwdSm80ILi4ELi1ELb0EN4cute5tupleIJNS5_1CILi128EEENS7_ILi64EEENS7_ILi96EEEEEELi96ENS_10bfloat16_tEfNS_4arch4Sm80ELb1ELb0ELb0ELb0ELb0ELb0ELb1ELb0EEENS1_21CollectiveEpilogueFwdINS6_IJS8_SA_S9_EEENS6_IJNS7_ILi1EEESI_SI_EEESC_SE_Li128ELb0ELb1ELb0ELb0EEENS1_30DynamicPersistentTileSchedulerILi128ELi128ELb0ELb1ELb0EEEEEEEEEvNT_6ParamsE,"",@"SHT_CUDA_INFO"
	.sectionflags	@""
	.align	4


	//----- nvinfo : EIATTR_CUDA_API_VERSION
	.align		4
        /*0000*/ 	.byte	0x04, 0x37
        /*0002*/ 	.short	(.L_300 - .L_299)
.L_299:
        /*0004*/ 	.word	0x00000082


	//----- nvinfo : EIATTR_KPARAM_INFO
	.align		4
.L_300:
        /*0008*/ 	.byte	0x04, 0x17
        /*000a*/ 	.short	(.L_302 - .L_301)
.L_301:
        /*000c*/ 	.word	0x00000000
        /*0010*/ 	.short	0x0000
        /*0012*/ 	.short	0x0000
        /*0014*/ 	.byte	0x00, 0xf0, 0xa1, 0x10


	//----- nvinfo : EIATTR_SPARSE_MMA_MASK
	.align		4
.L_302:
        /*0018*/ 	.byte	0x03, 0x50
        /*001a*/ 	.short	0x0000


	//----- nvinfo : EIATTR_MAXREG_COUNT
	.align		4
        /*001c*/ 	.byte	0x03, 0x1b
        /*001e*/ 	.short	0x00ff


	//----- nvinfo : EIATTR_MERCURY_ISA_VERSION
	.align		4
        /*0020*/ 	.byte	0x03, 0x5f
        /*0022*/ 	.short	0x0101


	//----- nvinfo : EIATTR_VRC_CTA_INIT_COUNT
	.align		4
        /*0024*/ 	.byte	0x02, 0x4a
	.zero		1
	.zero		1


	//----- nvinfo : EIATTR_EXIT_INSTR_OFFSETS
	.align		4
        /*0028*/ 	.byte	0x04, 0x1c
        /*002a*/ 	.short	(.L_304 - .L_303)


	//   ....[0]....
.L_303:
        /*002c*/ 	.word	0x00000010


	//----- nvinfo : EIATTR_MAX_THREADS
	.align		4
.L_304:
        /*0030*/ 	.byte	0x04, 0x05
        /*0032*/ 	.short	(.L_306 - .L_305)
.L_305:
        /*0034*/ 	.word	0x00000080
        /*0038*/ 	.word	0x00000001
        /*003c*/ 	.word	0x00000001


	//----- nvinfo : EIATTR_CBANK_PARAM_SIZE
	.align		4
.L_306:
        /*0040*/ 	.byte	0x03, 0x19
        /*0042*/ 	.short	0x0428


	//----- nvinfo : EIATTR_PARAM_CBANK
	.align		4
        /*0044*/ 	.byte	0x04, 0x0a
        /*0046*/ 	.short	(.L_308 - .L_307)
	.align		4
.L_307:
        /*0048*/ 	.word	index@(.nv.constant0._ZN7cutlass13device_kernelIN5flash19enable_sm80_to_sm89INS1_16FlashAttnFwdSm80INS1_25CollectiveMainloopFwdSm80ILi4ELi1ELb0EN4cute5tupleIJNS5_1CILi128EEENS7_ILi64EEENS7_ILi96EEEEEELi96ENS_10bfloat16_tEfNS_4arch4Sm80ELb1ELb0ELb0ELb0ELb0ELb0ELb1ELb0EEENS1_21CollectiveEpilogueFwdINS6_IJS8_SA_S9_EEENS6_IJNS7_ILi1EEESI_SI_EEESC_SE_Li128ELb0ELb1ELb0ELb0EEENS1_30DynamicPersistentTileSchedulerILi128ELi128ELb0ELb1ELb0EEEEEEEEEvNT_6ParamsE)
        /*004c*/ 	.short	0x0380
        /*004e*/ 	.short	0x0428


	//----- nvinfo : EIATTR_SW_WAR
	.align		4
.L_308:
        /*0050*/ 	.byte	0x04, 0x36
        /*0052*/ 	.short	(.L_310 - .L_309)
.L_309:
        /*0054*/ 	.word	0x00000008
.L_310:


//--------------------- .nv.info._ZN7cutlass13device_kernelIN5flash19enable_sm80_to_sm89INS1_16FlashAttnFwdSm80INS1_25CollectiveMainloopFwdSm80ILi4ELi1ELb0EN4cute5tupleIJNS5_1CILi128EEENS7_ILi64EEENS7_ILi96EEEEEELi96ENS_10bfloat16_tEfNS_4arch4Sm80ELb1ELb0ELb0ELb1ELb0ELb0ELb1ELb0EEENS1_21CollectiveEpilogueFwdINS6_IJS8_SA_S9_EEENS6_IJNS7_ILi1EEESI_SI_EEESC_SE_Li128ELb1ELb1ELb0ELb0EEENS1_19SingleTileSchedulerILb1ELb0ELb1ELi128EEEEEEEEEvNT_6ParamsE --------------------------
	.section	.nv.info._ZN7cutlass13device_kernelIN5flash19enable_sm80_to_sm89INS1_16FlashAttnFwdSm80INS1_25CollectiveMainloopFwdSm80ILi4ELi1ELb0EN4cute5tupleIJNS5_1CILi128EEENS7_ILi64EEENS7_ILi96EEEEEELi96ENS_10bfloat16_tEfNS_4arch4Sm80ELb1ELb0ELb0ELb1ELb0ELb0ELb1ELb0EEENS1_21CollectiveEpilogueFwdINS6_IJS8_SA_S9_EEENS6_IJNS7_ILi1EEESI_SI_EEESC_SE_Li128ELb1ELb1ELb0ELb0EEENS1_19SingleTileSchedulerILb1ELb0ELb1ELi128EEEEEEEEEvNT_6ParamsE,"",@"SHT_CUDA_INFO"
	.sectionflags	@""
	.align	4


	//----- nvinfo : EIATTR_CUDA_API_VERSION
	.align		4
        /*0000*/ 	.byte	0x04, 0x37
        /*0002*/ 	.short	(.L_312 - .L_311)
.L_311:
        /*0004*/ 	.word	0x00000082


	//----- nvinfo : EIATTR_KPARAM_INFO
	.align		4
.L_312:
        /*0008*/ 	.byte	0x04, 0x17
        /*000a*/ 	.short	(.L_314 - .L_313)
.L_313:
        /*000c*/ 	.word	0x00000000
        /*0010*/ 	.short	0x0000
        /*0012*/ 	.short	0x0000
        /*0014*/ 	.byte	0x00, 0xf0, 0x61, 0x10


	//----- nvinfo : EIATTR_SPARSE_MMA_MASK
	.align		4
.L_314:
        /*0018*/ 	.byte	0x03, 0x50
        /*001a*/ 	.short	0x0000


	//----- nvinfo : EIATTR_MAXREG_COUNT
	.align		4
        /*001c*/ 	.byte	0x03, 0x1b
        /*001e*/ 	.short	0x00ff


	//----- nvinfo : EIATTR_MERCURY_ISA_VERSION
	.align		4
        /*0020*/ 	.byte	0x03, 0x5f
        /*0022*/ 	.short	0x0101


	//----- nvinfo : EIATTR_VRC_CTA_INIT_COUNT
	.align		4
        /*0024*/ 	.byte	0x02, 0x4a
	.zero		1
	.zero		1


	//----- nvinfo : EIATTR_EXIT_INSTR_OFFSETS
	.align		4
        /*0028*/ 	.byte	0x04, 0x1c
        /*002a*/ 	.short	(.L_316 - .L_315)


	//   ....[0]....
.L_315:
        /*002c*/ 	.word	0x00000010


	//----- nvinfo : EIATTR_MAX_THREADS
	.align		4
.L_316:
        /*0030*/ 	.byte	0x04, 0x05
        /*0032*/ 	.short	(.L_318 - .L_317)
.L_317:
        /*0034*/ 	.word	0x00000080
        /*0038*/ 	.word	0x00000001
        /*003c*/ 	.word	0x00000001


	//----- nvinfo : EIATTR_CBANK_PARAM_SIZE
	.align		4
.L_318:
        /*0040*/ 	.byte	0x03, 0x19
        /*0042*/ 	.short	0x0418


	//----- nvinfo : EIATTR_PARAM_CBANK
	.align		4
        /*0044*/ 	.byte	0x04, 0x0a
        /*0046*/ 	.short	(.L_320 - .L_319)
	.align		4
.L_319:
        /*0048*/ 	.word	index@(.nv.constant0._ZN7cutlass13device_kernelIN5flash19enable_sm80_to_sm89INS1_16FlashAttnFwdSm80INS1_25CollectiveMainloopFwdSm80ILi4ELi1ELb0EN4cute5tupleIJNS5_1CILi128EEENS7_ILi64EEENS7_ILi96EEEEEELi96ENS_10bfloat16_tEfNS_4arch4Sm80ELb1ELb0ELb0ELb1ELb0ELb0ELb1ELb0EEENS1_21CollectiveEpilogueFwdINS6_IJS8_SA_S9_EEENS6_IJNS7_ILi1EEESI_SI_EEESC_SE_Li128ELb1ELb1ELb0ELb0EEENS1_19SingleTileSchedulerILb1ELb0ELb1ELi128EEEEEEEEEvNT_6ParamsE)
        /*004c*/ 	.short	0x0380
        /*004e*/ 	.short	0x0418


	//----- nvinfo : EIATTR_SW_WAR
	.align		4
.L_320:
        /*0050*/ 	.byte	0x04, 0x36
        /*0052*/ 	.short	(.L_322 - .L_321)
.L_321:
        /*0054*/ 	.word	0x00000008
.L_322:


//--------------------- .nv.info._ZN7cutlass13device_kernelIN5flash19enable_sm80_to_sm89INS1_16FlashAttnFwdSm80INS1_25CollectiveMainloopFwdSm80ILi4ELi1ELb0EN4cute5tupleIJNS5_1CILi128EEENS7_ILi64EEENS7_ILi96EEEEEELi96ENS_10bfloat16_tEfNS_4arch4Sm80ELb1ELb0ELb0ELb1ELb0ELb1ELb1ELb0EEENS1_21CollectiveEpilogueFwdINS6_IJS8_SA_S9_EEENS6_IJNS7_ILi1EEESI_SI_EEESC_SE_Li128ELb1ELb1ELb0ELb0EEENS1_19SingleTileSchedulerILb1ELb0ELb1ELi128EEEEEEEEEvNT_6ParamsE --------------------------
	.section	.nv.info._ZN7cutlass13device_kernelIN5flash19enable_sm80_to_sm89INS1_16FlashAttnFwdSm80INS1_25CollectiveMainloopFwdSm80ILi4ELi1ELb0EN4cute5tupleIJNS5_1CILi128EEENS7_ILi64EEENS7_ILi96EEEEEELi96ENS_10bfloat16_tEfNS_4arch4Sm80ELb1ELb0ELb0ELb1ELb0ELb1ELb1ELb0EEENS1_21CollectiveEpilogueFwdINS6_IJS8_SA_S9_EEENS6_IJNS7_ILi1EEESI_SI_EEESC_SE_Li128ELb1ELb1ELb0ELb0EEENS1_19SingleTileSchedulerILb1ELb0ELb1ELi128EEEEEEEEEvNT_6ParamsE,"",@"SHT_CUDA_INFO"
	.sectionflags	@""
	.align	4


	//----- nvinfo : EIATTR_CUDA_API_VERSION
	.align		4
        /*0000*/ 	.byte	0x04, 0x37
        /*0002*/ 	.short	(.L_324 - .L_323)
.L_323:
        /*0004*/ 	.word	0x00000082


	//----- nvinfo : EIATTR_KPARAM_INFO
	.align		4
.L_324:
        /*0008*/ 	.byte	0x04, 0x17
        /*000a*/ 	.short	(.L_326 - .L_325)
.L_325:
        /*000c*/ 	.word	0x00000000
        /*0010*/ 	.short	0x0000
        /*0012*/ 	.short	0x0000
        /*0014*/ 	.byte	0x00, 0xf0, 0x61, 0x10


	//----- nvinfo : EIATTR_SPARSE_MMA_MASK
	.align		4
.L_326:
        /*0018*/ 	.byte	0x03, 0x50
        /*001a*/ 	.short	0x0000


	//----- nvinfo : EIATTR_MAXREG_COUNT
	.align		4
        /*001c*/ 	.byte	0x03, 0x1b
        /*001e*/ 	.short	0x00ff


	//----- nvinfo : EIATTR_MERCURY_ISA_VERSION
	.align		4
        /*0020*/ 	.byte	0x03, 0x5f
        /*0022*/ 	.short	0x0101


	//----- nvinfo : EIATTR_VRC_CTA_INIT_COUNT
	.align		4
        /*0024*/ 	.byte	0x02, 0x4a
	.zero		1
	.zero		1


	//----- nvinfo : EIATTR_EXIT_INSTR_OFFSETS
	.align		4
        /*0028*/ 	.byte	0x04, 0x1c
        /*002a*/ 	.short	(.L_328 - .L_327)


	//   ....[0]....
.L_327:
        /*002c*/ 	.word	0x00000010


	//----- nvinfo : EIATTR_MAX_THREADS
	.align		4
.L_328:
        /*0030*/ 	.byte	0x04, 0x05
        /*0032*/ 	.short	(.L_330 - .L_329)
.L_329:
        /*0034*/ 	.word	0x00000080
        /*0038*/ 	.word	0x00000001
        /*003c*/ 	.word	0x00000001


	//----- nvinfo : EIATTR_CBANK_PARAM_SIZE
	.align		4
.L_330:
        /*0040*/ 	.byte	0x03, 0x19
        /*0042*/ 	.short	0x0418


	//----- nvinfo : EIATTR_PARAM_CBANK
	.align		4
        /*0044*/ 	.byte	0x04, 0x0a
        /*0046*/ 	.short	(.L_332 - .L_331)
	.align		4
.L_331:
        /*0048*/ 	.word	index@(.nv.constant0._ZN7cutlass13device_kernelIN5flash19enable_sm80_to_sm89INS1_16FlashAttnFwdSm80INS1_25CollectiveMainloopFwdSm80ILi4ELi1ELb0EN4cute5tupleIJNS5_1CILi128EEENS7_ILi64EEENS7_ILi96EEEEEELi96ENS_10bfloat16_tEfNS_4arch4Sm80ELb1ELb0ELb0ELb1ELb0ELb1ELb1ELb0EEENS1_21CollectiveEpilogueFwdINS6_IJS8_SA_S9_EEENS6_IJNS7_ILi1EEESI_SI_EEESC_SE_Li128ELb1ELb1ELb0ELb0EEENS1_19SingleTileSchedulerILb1ELb0ELb1ELi128EEEEEEEEEvNT_6ParamsE)
        /*004c*/ 	.short	0x0380
        /*004e*/ 	.short	0x0418


	//----- nvinfo : EIATTR_SW_WAR
	.align		4
.L_332:
        /*0050*/ 	.byte	0x04, 0x36
        /*0052*/ 	.short	(.L_334 - .L_333)
.L_333:
        /*0054*/ 	.word	0x00000008
.L_334:


//--------------------- .nv.callgraph             --------------------------
	.section	.nv.callgraph,"",@"SHT_CUDA_CALLGRAPH"
	.align	4
	.sectionentsize	8
	.align		4
        /*0000*/ 	.word	0x00000000
	.align		4
        /*0004*/ 	.word	0xffffffff
	.align		4
        /*0008*/ 	.word	0x00000000
	.align		4
        /*000c*/ 	.word	0xfffffffe
	.align		4
        /*0010*/ 	.word	0x00000000
	.align		4
        /*0014*/ 	.word	0xfffffffd
	.align		4
        /*0018*/ 	.word	0x00000000
	.align		4
        /*001c*/ 	.word	0xfffffffc


//--------------------- .nv.constant4             --------------------------
	.section	.nv.constant4,"a",@progbits
	.align	8
	.align		8
.nv.constant4:
        /*0000*/ 	.dword	_ZN76_INTERNAL_80cec074_40_flash_fwd_hdim96_bf16_softcapall_sm80_cu_744032ad_35804cuda3std3__45__cpo5beginE
	.align		8
        /*0008*/ 	.dword	_ZN76_INTERNAL_80cec074_40_flash_fwd_hdim96_bf16_softcapall_sm80_cu_744032ad_35804cuda3std3__45__cpo3endE
	.align		8
        /*0010*/ 	.dword	_ZN76_INTERNAL_80cec074_40_flash_fwd_hdim96_bf16_softcapall_sm80_cu_744032ad_35804cuda3std3__45__cpo6cbeginE
	.align		8
        /*0018*/ 	.dword	_ZN76_INTERNAL_80cec074_40_flash_fwd_hdim96_bf16_softcapall_sm80_cu_744032ad_35804cuda3std3__45__cpo4cendE
	.align		8
        /*0020*/ 	.dword	_ZN76_INTERNAL_80cec074_40_flash_fwd_hdim96_bf16_softcapall_sm80_cu_744032ad_35804cuda3std3__478_GLOBAL__N__80cec074_40_flash_fwd_hdim96_bf16_softcapall_sm80_cu_744032ad_35806ignoreE
	.align		8
        /*0028*/ 	.dword	_ZN76_INTERNAL_80cec074_40_flash_fwd_hdim96_bf16_softcapall_sm80_cu_744032ad_35804cuda3std3__419piecewise_constructE
	.align		8
        /*0030*/ 	.dword	_ZN76_INTERNAL_80cec074_40_flash_fwd_hdim96_bf16_softcapall_sm80_cu_744032ad_35804cuda3std3__48in_placeE
	.align		8
        /*0038*/ 	.dword	_ZN76_INTERNAL_80cec074_40_flash_fwd_hdim96_bf16_softcapall_sm80_cu_744032ad_35804cuda3std6ranges3__45__cpo4swapE
	.align		8
        /*0040*/ 	.dword	_ZN76_INTERNAL_80cec074_40_flash_fwd_hdim96_bf16_softcapall_sm80_cu_744032ad_35804cuda3std6ranges3__45__cpo9iter_moveE
	.align		8
        /*0048*/ 	.dword	_ZN76_INTERNAL_80cec074_40_flash_fwd_hdim96_bf16_softcapall_sm80_cu_744032ad_35804cute7productE
	.align		8
        /*0050*/ 	.dword	_ZN76_INTERNAL_80cec074_40_flash_fwd_hdim96_bf16_softcapall_sm80_cu_744032ad_35804cute1_E


//--------------------- .text._ZN7cutlass13device_kernelIN5flash19enable_sm80_to_sm89INS1_16FlashAttnFwdSm80INS1_25CollectiveMainloopFwdSm80ILi4ELi1ELb0EN4cute5tupleIJNS5_1CILi128EEENS7_ILi64EEENS7_ILi96EEEEEELi96ENS_10bfloat16_tEfNS_4arch4Sm80ELb0ELb0ELb1ELb0ELb0ELb0ELb1ELb0EEENS1_21CollectiveEpilogueFwdINS6_IJS8_SA_S9_EEENS6_IJNS7_ILi1EEESI_SI_EEESC_SE_Li128ELb0ELb1ELb0ELb0EEENS1_19SingleTileSchedulerILb0ELb0ELb1ELi128EEEEEEEEEvNT_6ParamsE --------------------------
	.section	.text._ZN7cutlass13device_kernelIN5flash19enable_sm80_to_sm89INS1_16FlashAttnFwdSm80INS1_25CollectiveMainloopFwdSm80ILi4ELi1ELb0EN4cute5tupleIJNS5_1CILi128EEENS7_ILi64EEENS7_ILi96EEEEEELi96ENS_10bfloat16_tEfNS_4arch4Sm80ELb0ELb0ELb1ELb0ELb0ELb0ELb1ELb0EEENS1_21CollectiveEpilogueFwdINS6_IJS8_SA_S9_EEENS6_IJNS7_ILi1EEESI_SI_EEESC_SE_Li128ELb0ELb1ELb0ELb0EEENS1_19SingleTileSchedulerILb0ELb0ELb1ELi128EEEEEEEEEvNT_6ParamsE,"ax",@progbits
	.align	128
.text._ZN7cutlass13device_kernelIN5flash19enable_sm80_to_sm89INS1_16FlashAttnFwdSm80INS1_25CollectiveMainloopFwdSm80ILi4ELi1ELb0EN4cute5tupleIJNS5_1CILi128EEENS7_ILi64EEENS7_ILi96EEEEEELi96ENS_10bfloat16_tEfNS_4arch4Sm80ELb0ELb0ELb1ELb0ELb0ELb0ELb1ELb0EEENS1_21CollectiveEpilogueFwdINS6_IJS8_SA_S9_EEENS6_IJNS7_ILi1EEESI_SI_EEESC_SE_Li128ELb0ELb1ELb0ELb0EEENS1_19SingleTileSchedulerILb0ELb0ELb1ELi128EEEEEEEEEvNT_6ParamsE:
        .type           _ZN7cutlass13device_kernelIN5flash19enable_sm80_to_sm89INS1_16FlashAttnFwdSm80INS1_25CollectiveMainloopFwdSm80ILi4ELi1ELb0EN4cute5tupleIJNS5_1CILi128EEENS7_ILi64EEENS7_ILi96EEEEEELi96ENS_10bfloat16_tEfNS_4arch4Sm80ELb0ELb0ELb1ELb0ELb0ELb0ELb1ELb0EEENS1_21CollectiveEpilogueFwdINS6_IJS8_SA_S9_EEENS6_IJNS7_ILi1EEESI_SI_EEESC_SE_Li128ELb0ELb1ELb0ELb0EEENS1_19SingleTileSchedulerILb0ELb0ELb1ELi128EEEEEEEEEvNT_6ParamsE,@function
        .size           _ZN7cutlass13device_kernelIN5flash19enable_sm80_to_sm89INS1_16FlashAttnFwdSm80INS1_25CollectiveMainloopFwdSm80ILi4ELi1ELb0EN4cute5tupleIJNS5_1CILi128EEENS7_ILi64EEENS7_ILi96EEEEEELi96ENS_10bfloat16_tEfNS_4arch4Sm80ELb0ELb0ELb1ELb0ELb0ELb0ELb1ELb0EEENS1_21CollectiveEpilogueFwdINS6_IJS8_SA_S9_EEENS6_IJNS7_ILi1EEESI_SI_EEESC_SE_Li128ELb0ELb1ELb0ELb0EEENS1_19SingleTileSchedulerILb0ELb0ELb1ELi128EEEEEEEEEvNT_6ParamsE,(.L_x_18 - _ZN7cutlass13device_kernelIN5flash19enable_sm80_to_sm89INS1_16FlashAttnFwdSm80INS1_25CollectiveMainloopFwdSm80ILi4ELi1ELb0EN4cute5tupleIJNS5_1CILi128EEENS7_ILi64EEENS7_ILi96EEEEEELi96ENS_10bfloat16_tEfNS_4arch4Sm80ELb0ELb0ELb1ELb0ELb0ELb0ELb1ELb0EEENS1_21CollectiveEpilogueFwdINS6_IJS8_SA_S9_EEENS6_IJNS7_ILi1EEESI_SI_EEESC_SE_Li128ELb0ELb1ELb0ELb0EEENS1_19SingleTileSchedulerILb0ELb0ELb1ELi128EEEEEEEEEvNT_6ParamsE)
        .other          _ZN7cutlass13device_kernelIN5flash19enable_sm80_to_sm89INS1_16FlashAttnFwdSm80INS1_25CollectiveMainloopFwdSm80ILi4ELi1ELb0EN4cute5tupleIJNS5_1CILi128EEENS7_ILi64EEENS7_ILi96EEEEEELi96ENS_10bfloat16_tEfNS_4arch4Sm80ELb0ELb0ELb1ELb0ELb0ELb0ELb1ELb0EEENS1_21CollectiveEpilogueFwdINS6_IJS8_SA_S9_EEENS6_IJNS7_ILi1EEESI_SI_EEESC_SE_Li128ELb0ELb1ELb0ELb0EEENS1_19SingleTileSchedulerILb0ELb0ELb1ELi128EEEEEEEEEvNT_6ParamsE,@"STO_CUDA_ENTRY STV_DEFAULT"
_ZN7cutlass13device_kernelIN5flash19enable_sm80_to_sm89INS1_16FlashAttnFwdSm80INS1_25CollectiveMainloopFwdSm80ILi4ELi1ELb0EN4cute5tupleIJNS5_1CILi128EEENS7_ILi64EEENS7_ILi96EEEEEELi96ENS_10bfloat16_tEfNS_4arch4Sm80ELb0ELb0ELb1ELb0ELb0ELb0ELb1ELb0EEENS1_21CollectiveEpilogueFwdINS6_IJS8_SA_S9_EEENS6_IJNS7_ILi1EEESI_SI_EEESC_SE_Li128ELb0ELb1ELb0ELb0EEENS1_19SingleTileSchedulerILb0ELb0ELb1ELi128EEEEEEEEEvNT_6ParamsE:
[----:B------:R-:W-:Y:S01]  /*0000*/  LDC R1, c[0x0][0x37c] ;  /* 0x0000df00ff017b82 */ /* 0x000fe20000000800 */
[----:B------:R-:W-:Y:S05]  /*0010*/  EXIT ;  /* 0x000000000000794d */ /* 0x000fea0003800000 */
.L_x_0:
[----:B------:R-:W-:-:S00]  /*0020*/  BRA `(.L_x_0) ;  /* 0xfffffffc00fc7947 */ /* 0x000fc0000383ffff */
[----:B------:R-:W-:-:S00]  /*0030*/  NOP ;  /* 0x0000000000007918 */ /* 0x000fc00000000000 */
        /* <DEDUP_REMOVED lines=12> */
.L_x_18:


//--------------------- .text._ZN7cutlass13device_kernelIN5flash19enable_sm80_to_sm89INS1_16FlashAttnFwdSm80INS1_25CollectiveMainloopFwdSm80ILi4ELi1ELb0EN4cute5tupleIJNS5_1CILi128EEENS7_ILi64EEENS7_ILi96EEEEEELi96ENS_10bfloat16_tEfNS_4arch4Sm80ELb0ELb0ELb1ELb1ELb0ELb0ELb1ELb0EEENS1_21CollectiveEpilogueFwdINS6_IJS8_SA_S9_EEENS6_IJNS7_ILi1EEESI_SI_EEESC_SE_Li128ELb1ELb1ELb0ELb0EEENS1_19SingleTileSchedulerILb1ELb0ELb1ELi128EEEEEEEEEvNT_6ParamsE --------------------------
	.section	.text._ZN7cutlass13device_kernelIN5flash19enable_sm80_to_sm89INS1_16FlashAttnFwdSm80INS1_25CollectiveMainloopFwdSm80ILi4ELi1ELb0EN4cute5tupleIJNS5_1CILi128EEENS7_ILi64EEENS7_ILi96EEEEEELi96ENS_10bfloat16_tEfNS_4arch4Sm80ELb0ELb0ELb1ELb1ELb0ELb0ELb1ELb0EEENS1_21CollectiveEpilogueFwdINS6_IJS8_SA_S9_EEENS6_IJNS7_ILi1EEESI_SI_EEESC_SE_Li128ELb1ELb1ELb0ELb0EEENS1_19SingleTileSchedulerILb1ELb0ELb1ELi128EEEEEEEEEvNT_6ParamsE,"ax",@progbits
	.align	128
.text._ZN7cutlass13device_kernelIN5flash19enable_sm80_to_sm89INS1_16FlashAttnFwdSm80INS1_25CollectiveMainloopFwdSm80ILi4ELi1ELb0EN4cute5tupleIJNS5_1CILi128EEENS7_ILi64EEENS7_ILi96EEEEEELi96ENS_10bfloat16_tEfNS_4arch4Sm80ELb0ELb0ELb1ELb1ELb0ELb0ELb1ELb0EEENS1_21CollectiveEpilogueFwdINS6_IJS8_SA_S9_EEENS6_IJNS7_ILi1EEESI_SI_EEESC_SE_Li128ELb1ELb1ELb0ELb0EEENS1_19SingleTileSchedulerILb1ELb0ELb1ELi128EEEEEEEEEvNT_6ParamsE:
        .type           _ZN7cutlass13device_kernelIN5flash19enable_sm80_to_sm89INS1_16FlashAttnFwdSm80INS1_25CollectiveMainloopFwdSm80ILi4ELi1ELb0EN4cute5tupleIJNS5_1CILi128EEENS7_ILi64EEENS7_ILi96EEEEEELi96ENS_10bfloat16_tEfNS_4arch4Sm80ELb0ELb0ELb1ELb1ELb0ELb0ELb1ELb0EEENS1_21CollectiveEpilogueFwdINS6_IJS8_SA_S9_EEENS6_IJNS7_ILi1EEESI_SI_EEESC_SE_Li128ELb1ELb1ELb0ELb0EEENS1_19SingleTileSchedulerILb1ELb0ELb1ELi128EEEEEEEEEvNT_6ParamsE,@function
        .size           _ZN7cutlass13device_kernelIN5flash19enable_sm80_to_sm89INS1_16FlashAttnFwdSm80INS1_25CollectiveMainloopFwdSm80ILi4ELi1ELb0EN4cute5tupleIJNS5_1CILi128EEENS7_ILi64EEENS7_ILi96EEEEEELi96ENS_10bfloat16_tEfNS_4arch4Sm80ELb0ELb0ELb1ELb1ELb0ELb0ELb1ELb0EEENS1_21CollectiveEpilogueFwdINS6_IJS8_SA_S9_EEENS6_IJNS7_ILi1EEESI_SI_EEESC_SE_Li128ELb1ELb1ELb0ELb0EEENS1_19SingleTileSchedulerILb1ELb0ELb1ELi128EEEEEEEEEvNT_6ParamsE,(.L_x_19 - _ZN7cutlass13device_kernelIN5flash19enable_sm80_to_sm89INS1_16FlashAttnFwdSm80INS1_25CollectiveMainloopFwdSm80ILi4ELi1ELb0EN4cute5tupleIJNS5_1CILi128EEENS7_ILi64EEENS7_ILi96EEEEEELi96ENS_10bfloat16_tEfNS_4arch4Sm80ELb0ELb0ELb1ELb1ELb0ELb0ELb1ELb0EEENS1_21CollectiveEpilogueFwdINS6_IJS8_SA_S9_EEENS6_IJNS7_ILi1EEESI_SI_EEESC_SE_Li128ELb1ELb1ELb0ELb0EEENS1_19SingleTileSchedulerILb1ELb0ELb1ELi128EEEEEEEEEvNT_6ParamsE)
        .other          _ZN7cutlass13device_kernelIN5flash19enable_sm80_to_sm89INS1_16FlashAttnFwdSm80INS1_25CollectiveMainloopFwdSm80ILi4ELi1ELb0EN4cute5tupleIJNS5_1CILi128EEENS7_ILi64EEENS7_ILi96EEEEEELi96ENS_10bfloat16_tEfNS_4arch4Sm80ELb0ELb0ELb1ELb1ELb0ELb0ELb1ELb0EEENS1_21CollectiveEpilogueFwdINS6_IJS8_SA_S9_EEENS6_IJNS7_ILi1EEESI_SI_EEESC_SE_Li128ELb1ELb1ELb0ELb0EEENS1_19SingleTileSchedulerILb1ELb0ELb1ELi128EEEEEEEEEvNT_6ParamsE,@"STO_CUDA_ENTRY STV_DEFAULT"
_ZN7cutlass13device_kernelIN5flash19enable_sm80_to_sm89INS1_16FlashAttnFwdSm80INS1_25CollectiveMainloopFwdSm80ILi4ELi1ELb0EN4cute5tupleIJNS5_1CILi128EEENS7_ILi64EEENS7_ILi96EEEEEELi96ENS_10bfloat16_tEfNS_4arch4Sm80ELb0ELb0ELb1ELb1ELb0ELb0ELb1ELb0EEENS1_21CollectiveEpilogueFwdINS6_IJS8_SA_S9_EEENS6_IJNS7_ILi1EEESI_SI_EEESC_SE_Li128ELb1ELb1ELb0ELb0EEENS1_19SingleTileSchedulerILb1ELb0ELb1ELi128EEEEEEEEEvNT_6ParamsE:
[----:B------:R-:W-:Y:S01]  /*0000*/  LDC R1, c[0x0][0x37c] ;  /* 0x0000df00ff017b82 */ /* 0x000fe20000000800 */
[----:B------:R-:W-:Y:S05]  /*0010*/  EXIT ;  /* 0x000000000000794d */ /* 0x000fea0003800000 */
.L_x_1:
        /* <DEDUP_REMOVED lines=14> */
.L_x_19:


//--------------------- .text._ZN7cutlass13device_kernelIN5flash19enable_sm80_to_sm89INS1_16FlashAttnFwdSm80INS1_25CollectiveMainloopFwdSm80ILi4ELi1ELb0EN4cute5tupleIJNS5_1CILi128EEENS7_ILi64EEENS7_ILi96EEEEEELi96ENS_10bfloat16_tEfNS_4arch4Sm80ELb0ELb0ELb1ELb1ELb0ELb1ELb1ELb0EEENS1_21CollectiveEpilogueFwdINS6_IJS8_SA_S9_EEENS6_IJNS7_ILi1EEESI_SI_EEESC_SE_Li128ELb1ELb1ELb0ELb0EEENS1_19SingleTileSchedulerILb1ELb0ELb1ELi128EEEEEEEEEvNT_6ParamsE --------------------------
	.section	.text._ZN7cutlass13device_kernelIN5flash19enable_sm80_to_sm89INS1_16FlashAttnFwdSm80INS1_25CollectiveMainloopFwdSm80ILi4ELi1ELb0EN4cute5tupleIJNS5_1CILi128EEENS7_ILi64EEENS7_ILi96EEEEEELi96ENS_10bfloat16_tEfNS_4arch4Sm80ELb0ELb0ELb1ELb1ELb0ELb1ELb1ELb0EEENS1_21CollectiveEpilogueFwdINS6_IJS8_SA_S9_EEENS6_IJNS7_ILi1EEESI_SI_EEESC_SE_Li128ELb1ELb1ELb0ELb0EEENS1_19SingleTileSchedulerILb1ELb0ELb1ELi128EEEEEEEEEvNT_6ParamsE,"ax",@progbits
	.align	128
.text._ZN7cutlass13device_kernelIN5flash19enable_sm80_to_sm89INS1_16FlashAttnFwdSm80INS1_25CollectiveMainloopFwdSm80ILi4ELi1ELb0EN4cute5tupleIJNS5_1CILi128EEENS7_ILi64EEENS7_ILi96EEEEEELi96ENS_10bfloat16_tEfNS_4arch4Sm80ELb0ELb0ELb1ELb1ELb0ELb1ELb1ELb0EEENS1_21CollectiveEpilogueFwdINS6_IJS8_SA_S9_EEENS6_IJNS7_ILi1EEESI_SI_EEESC_SE_Li128ELb1ELb1ELb0ELb0EEENS1_19SingleTileSchedulerILb1ELb0ELb1ELi128EEEEEEEEEvNT_6ParamsE:
        .type           _ZN7cutlass13device_kernelIN5flash19enable_sm80_to_sm89INS1_16FlashAttnFwdSm80INS1_25CollectiveMainloopFwdSm80ILi4ELi1ELb0EN4cute5tupleIJNS5_1CILi128EEENS7_ILi64EEENS7_ILi96EEEEEELi96ENS_10bfloat16_tEfNS_4arch4Sm80ELb0ELb0ELb1ELb1ELb0ELb1ELb1ELb0EEENS1_21CollectiveEpilogueFwdINS6_IJS8_SA_S9_EEENS6_IJNS7_ILi1EEESI_SI_EEESC_SE_Li128ELb1ELb1ELb0ELb0EEENS1_19SingleTileSchedulerILb1ELb0ELb1ELi128EEEEEEEEEvNT_6ParamsE,@function
        .size           _ZN7cutlass13device_kernelIN5flash19enable_sm80_to_sm89INS1_16FlashAttnFwdSm80INS1_25CollectiveMainloopFwdSm80ILi4ELi1ELb0EN4cute5tupleIJNS5_1CILi128EEENS7_ILi64EEENS7_ILi96EEEEEELi96ENS_10bfloat16_tEfNS_4arch4Sm80ELb0ELb0ELb1ELb1ELb0ELb1ELb1ELb0EEENS1_21CollectiveEpilogueFwdINS6_IJS8_SA_S9_EEENS6_IJNS7_ILi1EEESI_SI_EEESC_SE_Li128ELb1ELb1ELb0ELb0EEENS1_19SingleTileSchedulerILb1ELb0ELb1ELi128EEEEEEEEEvNT_6ParamsE,(.L_x_20 - _ZN7cutlass13device_kernelIN5flash19enable_sm80_to_sm89INS1_16FlashAttnFwdSm80INS1_25CollectiveMainloopFwdSm80ILi4ELi1ELb0EN4cute5tupleIJNS5_1CILi128EEENS7_ILi64EEENS7_ILi96EEEEEELi96ENS_10bfloat16_tEfNS_4arch4Sm80ELb0ELb0ELb1ELb1ELb0ELb1ELb1ELb0EEENS1_21CollectiveEpilogueFwdINS6_IJS8_SA_S9_EEENS6_IJNS7_ILi1EEESI_SI_EEESC_SE_Li128ELb1ELb1ELb0ELb0EEENS1_19SingleTileSchedulerILb1ELb0ELb1ELi128EEEEEEEEEvNT_6ParamsE)
        .other          _ZN7cutlass13device_kernelIN5flash19enable_sm80_to_sm89INS1_16FlashAttnFwdSm80INS1_25CollectiveMainloopFwdSm80ILi4ELi1ELb0EN4cute5tupleIJNS5_1CILi128EEENS7_ILi64EEENS7_ILi96EEEEEELi96ENS_10bfloat16_tEfNS_4arch4Sm80ELb0ELb0ELb1ELb1ELb0ELb1ELb1ELb0EEENS1_21CollectiveEpilogueFwdINS6_IJS8_SA_S9_EEENS6_IJNS7_ILi1EEESI_SI_EEESC_SE_Li128ELb1ELb1ELb0ELb0EEENS1_19SingleTileSchedulerILb1ELb0ELb1ELi128EEEEEEEEEvNT_6ParamsE,@"STO_CUDA_ENTRY STV_DEFAULT"
_ZN7cutlass13device_kernelIN5flash19enable_sm80_to_sm89INS1_16FlashAttnFwdSm80INS1_25CollectiveMainloopFwdSm80ILi4ELi1ELb0EN4cute5tupleIJNS5_1CILi128EEENS7_ILi64EEENS7_ILi96EEEEEELi96ENS_10bfloat16_tEfNS_4arch4Sm80ELb0ELb0ELb1ELb1ELb0ELb1ELb1ELb0EEENS1_21CollectiveEpilogueFwdINS6_IJS8_SA_S9_EEENS6_IJNS7_ILi1EEESI_SI_EEESC_SE_Li128ELb1ELb1ELb0ELb0EEENS1_19SingleTileSchedulerILb1ELb0ELb1ELi128EEEEEEEEEvNT_6ParamsE:
[----:B------:R-:W-:Y:S01]  /*0000*/  LDC R1, c[0x0][0x37c] ;  /* 0x0000df00ff017b82 */ /* 0x000fe20000000800 */
[----:B------:R-:W-:Y:S05]  /*0010*/  EXIT ;  /* 0x000000000000794d */ /* 0x000fea0003800000 */
.L_x_2:
        /* <DEDUP_REMOVED lines=14> */
.L_x_20:


//--------------------- .text._ZN7cutlass13device_kernelIN5flash19enable_sm80_to_sm89INS1_16FlashAttnFwdSm80INS1_25CollectiveMainloopFwdSm80ILi4ELi1ELb0EN4cute5tupleIJNS5_1CILi128EEENS7_ILi48EEENS7_ILi96EEEEEELi96ENS_10bfloat16_tEfNS_4arch4Sm80ELb0ELb1ELb1ELb0ELb0ELb0ELb1ELb0EEENS1_21CollectiveEpilogueFwdINS6_IJS8_SA_S9_EEENS6_IJNS7_ILi1EEESI_SI_EEESC_SE_Li128ELb0ELb1ELb0ELb0EEENS1_19SingleTileSchedulerILb0ELb0ELb1ELi128EEEEEEEEEvNT_6ParamsE --------------------------
	.section	.text._ZN7cutlass13device_kernelIN5flash19enable_sm80_to_sm89INS1_16FlashAttnFwdSm80INS1_25CollectiveMainloopFwdSm80ILi4ELi1ELb0EN4cute5tupleIJNS5_1CILi128EEENS7_ILi48EEENS7_ILi96EEEEEELi96ENS_10bfloat16_tEfNS_4arch4Sm80ELb0ELb1ELb1ELb0ELb0ELb0ELb1ELb0EEENS1_21CollectiveEpilogueFwdINS6_IJS8_SA_S9_EEENS6_IJNS7_ILi1EEESI_SI_EEESC_SE_Li128ELb0ELb1ELb0ELb0EEENS1_19SingleTileSchedulerILb0ELb0ELb1ELi128EEEEEEEEEvNT_6ParamsE,"ax",@progbits
	.align	128
.text._ZN7cutlass13device_kernelIN5flash19enable_sm80_to_sm89INS1_16FlashAttnFwdSm80INS1_25CollectiveMainloopFwdSm80ILi4ELi1ELb0EN4cute5tupleIJNS5_1CILi128EEENS7_ILi48EEENS7_ILi96EEEEEELi96ENS_10bfloat16_tEfNS_4arch4Sm80ELb0ELb1ELb1ELb0ELb0ELb0ELb1ELb0EEENS1_21CollectiveEpilogueFwdINS6_IJS8_SA_S9_EEENS6_IJNS7_ILi1EEESI_SI_EEESC_SE_Li128ELb0ELb1ELb0ELb0EEENS1_19SingleTileSchedulerILb0ELb0ELb1ELi128EEEEEEEEEvNT_6ParamsE:
        .type           _ZN7cutlass13device_kernelIN5flash19enable_sm80_to_sm89INS1_16FlashAttnFwdSm80INS1_25CollectiveMainloopFwdSm80ILi4ELi1ELb0EN4cute5tupleIJNS5_1CILi128EEENS7_ILi48EEENS7_ILi96EEEEEELi96ENS_10bfloat16_tEfNS_4arch4Sm80ELb0ELb1ELb1ELb0ELb0ELb0ELb1ELb0EEENS1_21CollectiveEpilogueFwdINS6_IJS8_SA_S9_EEENS6_IJNS7_ILi1EEESI_SI_EEESC_SE_Li128ELb0ELb1ELb0ELb0EEENS1_19SingleTileSchedulerILb0ELb0ELb1ELi128EEEEEEEEEvNT_6ParamsE,@function
        .size           _ZN7cutlass13device_kernelIN5flash19enable_sm80_to_sm89INS1_16FlashAttnFwdSm80INS1_25CollectiveMainloopFwdSm80ILi4ELi1ELb0EN4cute5tupleIJNS5_1CILi128EEENS7_ILi48EEENS7_ILi96EEEEEELi96ENS_10bfloat16_tEfNS_4arch4Sm80ELb0ELb1ELb1ELb0ELb0ELb0ELb1ELb0EEENS1_21CollectiveEpilogueFwdINS6_IJS8_SA_S9_EEENS6_IJNS7_ILi1EEESI_SI_EEESC_SE_Li128ELb0ELb1ELb0ELb0EEENS1_19SingleTileSchedulerILb0ELb0ELb1ELi128EEEEEEEEEvNT_6ParamsE,(.L_x_21 - _ZN7cutlass13device_kernelIN5flash19enable_sm80_to_sm89INS1_16FlashAttnFwdSm80INS1_25CollectiveMainloopFwdSm80ILi4ELi1ELb0EN4cute5tupleIJNS5_1CILi128EEENS7_ILi48EEENS7_ILi96EEEEEELi96ENS_10bfloat16_tEfNS_4arch4Sm80ELb0ELb1ELb1ELb0ELb0ELb0ELb1ELb0EEENS1_21CollectiveEpilogueFwdINS6_IJS8_SA_S9_EEENS6_IJNS7_ILi1EEESI_SI_EEESC_SE_Li128ELb0ELb1ELb0ELb0EEENS1_19SingleTileSchedulerILb0ELb0ELb1ELi128EEEEEEEEEvNT_6ParamsE)
        .other          _ZN7cutlass13device_kernelIN5flash19enable_sm80_to_sm89INS1_16FlashAttnFwdSm80INS1_25CollectiveMainloopFwdSm80ILi4ELi1ELb0EN4cute5tupleIJNS5_1CILi128EEENS7_ILi48EEENS7_ILi96EEEEEELi96ENS_10bfloat16_tEfNS_4arch4Sm80ELb0ELb1ELb1ELb0ELb0ELb0ELb1ELb0EEENS1_21CollectiveEpilogueFwdINS6_IJS8_SA_S9_EEENS6_IJNS7_ILi1EEESI_SI_EEESC_SE_Li128ELb0ELb1ELb0ELb0EEENS1_19SingleTileSchedulerILb0ELb0ELb1ELi128EEEEEEEEEvNT_6ParamsE,@"STO_CUDA_ENTRY STV_DEFAULT"
_ZN7cutlass13device_kernelIN5flash19enable_sm80_to_sm89INS1_16FlashAttnFwdSm80INS1_25CollectiveMainloopFwdSm80ILi4ELi1ELb0EN4cute5tupleIJNS5_1CILi128EEENS7_ILi48EEENS7_ILi96EEEEEELi96ENS_10bfloat16_tEfNS_4arch4Sm80ELb0ELb1ELb1ELb0ELb0ELb0ELb1ELb0EEENS1_21CollectiveEpilogueFwdINS6_IJS8_SA_S9_EEENS6_IJNS7_ILi1EEESI_SI_EEESC_SE_Li128ELb0ELb1ELb0ELb0EEENS1_19SingleTileSchedulerILb0ELb0ELb1ELi128EEEEEEEEEvNT_6ParamsE:
[----:B------:R-:W-:Y:S01]  /*0000*/  LDC R1, c[0x0][0x37c] ;  /* 0x0000df00ff017b82 */ /* 0x000fe20000000800 */
[----:B------:R-:W-:Y:S05]  /*0010*/  EXIT ;  /* 0x000000000000794d */ /* 0x000fea0003800000 */
.L_x_3:
        /* <DEDUP_REMOVED lines=14> */
.L_x_21:


//--------------------- .text._ZN7cutlass13device_kernelIN5flash19enable_sm80_to_sm89INS1_16FlashAttnFwdSm80INS1_25CollectiveMainloopFwdSm80ILi4ELi1ELb0EN4cute5tupleIJNS5_1CILi128EEENS7_ILi48EEENS7_ILi96EEEEEELi96ENS_10bfloat16_tEfNS_4arch4Sm80ELb0ELb1ELb1ELb1ELb0ELb0ELb1ELb0EEENS1_21CollectiveEpilogueFwdINS6_IJS8_SA_S9_EEENS6_IJNS7_ILi1EEESI_SI_EEESC_SE_Li128ELb1ELb1ELb0ELb0EEENS1_19SingleTileSchedulerILb1ELb0ELb1ELi128EEEEEEEEEvNT_6ParamsE --------------------------
	.section	.text._ZN7cutlass13device_kernelIN5flash19enable_sm80_to_sm89INS1_16FlashAttnFwdSm80INS1_25CollectiveMainloopFwdSm80ILi4ELi1ELb0EN4cute5tupleIJNS5_1CILi128EEENS7_ILi48EEENS7_ILi96EEEEEELi96ENS_10bfloat16_tEfNS_4arch4Sm80ELb0ELb1ELb1ELb1ELb0ELb0ELb1ELb0EEENS1_21CollectiveEpilogueFwdINS6_IJS8_SA_S9_EEENS6_IJNS7_ILi1EEESI_SI_EEESC_SE_Li128ELb1ELb1ELb0ELb0EEENS1_19SingleTileSchedulerILb1ELb0ELb1ELi128EEEEEEEEEvNT_6ParamsE,"ax",@progbits
	.align	128
.text._ZN7cutlass13device_kernelIN5flash19enable_sm80_to_sm89INS1_16FlashAttnFwdSm80INS1_25CollectiveMainloopFwdSm80ILi4ELi1ELb0EN4cute5tupleIJNS5_1CILi128EEENS7_ILi48EEENS7_ILi96EEEEEELi96ENS_10bfloat16_tEfNS_4arch4Sm80ELb0ELb1ELb1ELb1ELb0ELb0ELb1ELb0EEENS1_21CollectiveEpilogueFwdINS6_IJS8_SA_S9_EEENS6_IJNS7_ILi1EEESI_SI_EEESC_SE_Li128ELb1ELb1ELb0ELb0EEENS1_19SingleTileSchedulerILb1ELb0ELb1ELi128EEEEEEEEEvNT_6ParamsE:
        .type           _ZN7cutlass13device_kernelIN5flash19enable_sm80_to_sm89INS1_16FlashAttnFwdSm80INS1_25CollectiveMainloopFwdSm80ILi4ELi1ELb0EN4cute5tupleIJNS5_1CILi128EEENS7_ILi48EEENS7_ILi96EEEEEELi96ENS_10bfloat16_tEfNS_4arch4Sm80ELb0ELb1ELb1ELb1ELb0ELb0ELb1ELb0EEENS1_21CollectiveEpilogueFwdINS6_IJS8_SA_S9_EEENS6_IJNS7_ILi1EEESI_SI_EEESC_SE_Li128ELb1ELb1ELb0ELb0EEENS1_19SingleTileSchedulerILb1ELb0ELb1ELi128EEEEEEEEEvNT_6ParamsE,@function
        .size           _ZN7cutlass13device_kernelIN5flash19enable_sm80_to_sm89INS1_16FlashAttnFwdSm80INS1_25CollectiveMainloopFwdSm80ILi4ELi1ELb0EN4cute5tupleIJNS5_1CILi128EEENS7_ILi48EEENS7_ILi96EEEEEELi96ENS_10bfloat16_tEfNS_4arch4Sm80ELb0ELb1ELb1ELb1ELb0ELb0ELb1ELb0EEENS1_21CollectiveEpilogueFwdINS6_IJS8_SA_S9_EEENS6_IJNS7_ILi1EEESI_SI_EEESC_SE_Li128ELb1ELb1ELb0ELb0EEENS1_19SingleTileSchedulerILb1ELb0ELb1ELi128EEEEEEEEEvNT_6ParamsE,(.L_x_22 - _ZN7cutlass13device_kernelIN5flash19enable_sm80_to_sm89INS1_16FlashAttnFwdSm80INS1_25CollectiveMainloopFwdSm80ILi4ELi1ELb0EN4cute5tupleIJNS5_1CILi128EEENS7_ILi48EEENS7_ILi96EEEEEELi96ENS_10bfloat16_tEfNS_4arch4Sm80ELb0ELb1ELb1ELb1ELb0ELb0ELb1ELb0EEENS1_21CollectiveEpilogueFwdINS6_IJS8_SA_S9_EEENS6_IJNS7_ILi1EEESI_SI_EEESC_SE_Li128ELb1ELb1ELb0ELb0EEENS1_19SingleTileSchedulerILb1ELb0ELb1ELi128EEEEEEEEEvNT_6ParamsE)
        .other          _ZN7cutlass13device_kernelIN5flash19enable_sm80_to_sm89INS1_16FlashAttnFwdSm80INS1_25CollectiveMainloopFwdSm80ILi4ELi1ELb0EN4cute5tupleIJNS5_1CILi128EEENS7_ILi48EEENS7_ILi96EEEEEELi96ENS_10bfloat16_tEfNS_4arch4Sm80ELb0ELb1ELb1ELb1ELb0ELb0ELb1ELb0EEENS1_21CollectiveEpilogueFwdINS6_IJS8_SA_S9_EEENS6_IJNS7_ILi1EEESI_SI_EEESC_SE_Li128ELb1ELb1ELb0ELb0EEENS1_19SingleTileSchedulerILb1ELb0ELb1ELi128EEEEEEEEEvNT_6ParamsE,@"STO_CUDA_ENTRY STV_DEFAULT"
_ZN7cutlass13device_kernelIN5flash19enable_sm80_to_sm89INS1_16FlashAttnFwdSm80INS1_25CollectiveMainloopFwdSm80ILi4ELi1ELb0EN4cute5tupleIJNS5_1CILi128EEENS7_ILi48EEENS7_ILi96EEEEEELi96ENS_10bfloat16_tEfNS_4arch4Sm80ELb0ELb1ELb1ELb1ELb0ELb0ELb1ELb0EEENS1_21CollectiveEpilogueFwdINS6_IJS8_SA_S9_EEENS6_IJNS7_ILi1EEESI_SI_EEESC_SE_Li128ELb1ELb1ELb0ELb0EEENS1_19SingleTileSchedulerILb1ELb0ELb1ELi128EEEEEEEEEvNT_6ParamsE:
[----:B------:R-:W-:Y:S01]  /*0000*/  LDC R1, c[0x0][0x37c] ;  /* 0x0000df00ff017b82 */ /* 0x000fe20000000800 */
[----:B------:R-:W-:Y:S05]  /*0010*/  EXIT ;  /* 0x000000000000794d */ /* 0x000fea0003800000 */
.L_x_4:
        /* <DEDUP_REMOVED lines=14> */
.L_x_22:


//--------------------- .text._ZN7cutlass13device_kernelIN5flash19enable_sm80_to_sm89INS1_16FlashAttnFwdSm80INS1_25CollectiveMainloopFwdSm80ILi4ELi1ELb0EN4cute5tupleIJNS5_1CILi128EEENS7_ILi48EEENS7_ILi96EEEEEELi96ENS_10bfloat16_tEfNS_4arch4Sm80ELb0ELb1ELb1ELb1ELb0ELb1ELb1ELb0EEENS1_21CollectiveEpilogueFwdINS6_IJS8_SA_S9_EEENS6_IJNS7_ILi1EEESI_SI_EEESC_SE_Li128ELb1ELb1ELb0ELb0EEENS1_19SingleTileSchedulerILb1ELb0ELb1ELi128EEEEEEEEEvNT_6ParamsE --------------------------
	.section	.text._ZN7cutlass13device_kernelIN5flash19enable_sm80_to_sm89INS1_16FlashAttnFwdSm80INS1_25CollectiveMainloopFwdSm80ILi4ELi1ELb0EN4cute5tupleIJNS5_1CILi128EEENS7_ILi48EEENS7_ILi96EEEEEELi96ENS_10bfloat16_tEfNS_4arch4Sm80ELb0ELb1ELb1ELb1ELb0ELb1ELb1ELb0EEENS1_21CollectiveEpilogueFwdINS6_IJS8_SA_S9_EEENS6_IJNS7_ILi1EEESI_SI_EEESC_SE_Li128ELb1ELb1ELb0ELb0EEENS1_19SingleTileSchedulerILb1ELb0ELb1ELi128EEEEEEEEEvNT_6ParamsE,"ax",@progbits
	.align	128
.text._ZN7cutlass13device_kernelIN5flash19enable_sm80_to_sm89INS1_16FlashAttnFwdSm80INS1_25CollectiveMainloopFwdSm80ILi4ELi1ELb0EN4cute5tupleIJNS5_1CILi128EEENS7_ILi48EEENS7_ILi96EEEEEELi96ENS_10bfloat16_tEfNS_4arch4Sm80ELb0ELb1ELb1ELb1ELb0ELb1ELb1ELb0EEENS1_21CollectiveEpilogueFwdINS6_IJS8_SA_S9_EEENS6_IJNS7_ILi1EEESI_SI_EEESC_SE_Li128ELb1ELb1ELb0ELb0EEENS1_19SingleTileSchedulerILb1ELb0ELb1ELi128EEEEEEEEEvNT_6ParamsE:
        .type           _ZN7cutlass13device_kernelIN5flash19enable_sm80_to_sm89INS1_16FlashAttnFwdSm80INS1_25CollectiveMainloopFwdSm80ILi4ELi1ELb0EN4cute5tupleIJNS5_1CILi128EEENS7_ILi48EEENS7_ILi96EEEEEELi96ENS_10bfloat16_tEfNS_4arch4Sm80ELb0ELb1ELb1ELb1ELb0ELb1ELb1ELb0EEENS1_21CollectiveEpilogueFwdINS6_IJS8_SA_S9_EEENS6_IJNS7_ILi1EEESI_SI_EEESC_SE_Li128ELb1ELb1ELb0ELb0EEENS1_19SingleTileSchedulerILb1ELb0ELb1ELi128EEEEEEEEEvNT_6ParamsE,@function
        .size           _ZN7cutlass13device_kernelIN5flash19enable_sm80_to_sm89INS1_16FlashAttnFwdSm80INS1_25CollectiveMainloopFwdSm80ILi4ELi1ELb0EN4cute5tupleIJNS5_1CILi128EEENS7_ILi48EEENS7_ILi96EEEEEELi96ENS_10bfloat16_tEfNS_4arch4Sm80ELb0ELb1ELb1ELb1ELb0ELb1ELb1ELb0EEENS1_21CollectiveEpilogueFwdINS6_IJS8_SA_S9_EEENS6_IJNS7_ILi1EEESI_SI_EEESC_SE_Li128ELb1ELb1ELb0ELb0EEENS1_19SingleTileSchedulerILb1ELb0ELb1ELi128EEEEEEEEEvNT_6ParamsE,(.L_x_23 - _ZN7cutlass13device_kernelIN5flash19enable_sm80_to_sm89INS1_16FlashAttnFwdSm80INS1_25CollectiveMainloopFwdSm80ILi4ELi1ELb0EN4cute5tupleIJNS5_1CILi128EEENS7_ILi48EEENS7_ILi96EEEEEELi96ENS_10bfloat16_tEfNS_4arch4Sm80ELb0ELb1ELb1ELb1ELb0ELb1ELb1ELb0EEENS1_21CollectiveEpilogueFwdINS6_IJS8_SA_S9_EEENS6_IJNS7_ILi1EEESI_SI_EEESC_SE_Li128ELb1ELb1ELb0ELb0EEENS1_19SingleTileSchedulerILb1ELb0ELb1ELi128EEEEEEEEEvNT_6ParamsE)
        .other          _ZN7cutlass13device_kernelIN5flash19enable_sm80_to_sm89INS1_16FlashAttnFwdSm80INS1_25CollectiveMainloopFwdSm80ILi4ELi1ELb0EN4cute5tupleIJNS5_1CILi128EEENS7_ILi48EEENS7_ILi96EEEEEELi96ENS_10bfloat16_tEfNS_4arch4Sm80ELb0ELb1ELb1ELb1ELb0ELb1ELb1ELb0EEENS1_21CollectiveEpilogueFwdINS6_IJS8_SA_S9_EEENS6_IJNS7_ILi1EEESI_SI_EEESC_SE_Li128ELb1ELb1ELb0ELb0EEENS1_19SingleTileSchedulerILb1ELb0ELb1ELi128EEEEEEEEEvNT_6ParamsE,@"STO_CUDA_ENTRY STV_DEFAULT"
_ZN7cutlass13device_kernelIN5flash19enable_sm80_to_sm89INS1_16FlashAttnFwdSm80INS1_25CollectiveMainloopFwdSm80ILi4ELi1ELb0EN4cute5tupleIJNS5_1CILi128EEENS7_ILi48EEENS7_ILi96EEEEEELi96ENS_10bfloat16_tEfNS_4arch4Sm80ELb0ELb1ELb1ELb1ELb0ELb1ELb1ELb0EEENS1_21CollectiveEpilogueFwdINS6_IJS8_SA_S9_EEENS6_IJNS7_ILi1EEESI_SI_EEESC_SE_Li128ELb1ELb1ELb0ELb0EEENS1_19SingleTileSchedulerILb1ELb0ELb1ELi128EEEEEEEEEvNT_6ParamsE:
[----:B------:R-:W-:Y:S01]  /*0000*/  LDC R1, c[0x0][0x37c] ;  /* 0x0000df00ff017b82 */ /* 0x000fe20000000800 */
[----:B------:R-:W-:Y:S05]  /*0010*/  EXIT ;  /* 0x000000000000794d */ /* 0x000fea0003800000 */
.L_x_5:
        /* <DEDUP_REMOVED lines=14> */
.L_x_23:


//--------------------- .text._ZN7cutlass13device_kernelIN5flash19enable_sm80_to_sm89INS1_16FlashAttnFwdSm80INS1_25CollectiveMainloopFwdSm80ILi4ELi1ELb0EN4cute5tupleIJNS5_1CILi128EEENS7_ILi64EEENS7_ILi96EEEEEELi96ENS_10bfloat16_tEfNS_4arch4Sm80ELb1ELb0ELb1ELb0ELb0ELb0ELb1ELb0EEENS1_21CollectiveEpilogueFwdINS6_IJS8_SA_S9_EEENS6_IJNS7_ILi1EEESI_SI_EEESC_SE_Li128ELb0ELb1ELb0ELb0EEENS1_30DynamicPersistentTileSchedulerILi128ELi128ELb0ELb1ELb0EEEEEEEEEvNT_6ParamsE --------------------------
	.section	.text._ZN7cutlass13device_kernelIN5flash19enable_sm80_to_sm89INS1_16FlashAttnFwdSm80INS1_25CollectiveMainloopFwdSm80ILi4ELi1ELb0EN4cute5tupleIJNS5_1CILi128EEENS7_ILi64EEENS7_ILi96EEEEEELi96ENS_10bfloat16_tEfNS_4arch4Sm80ELb1ELb0ELb1ELb0ELb0ELb0ELb1ELb0EEENS1_21CollectiveEpilogueFwdINS6_IJS8_SA_S9_EEENS6_IJNS7_ILi1EEESI_SI_EEESC_SE_Li128ELb0ELb1ELb0ELb0EEENS1_30DynamicPersistentTileSchedulerILi128ELi128ELb0ELb1ELb0EEEEEEEEEvNT_6ParamsE,"ax",@progbits
	.align	128
.text._ZN7cutlass13device_kernelIN5flash19enable_sm80_to_sm89INS1_16FlashAttnFwdSm80INS1_25CollectiveMainloopFwdSm80ILi4ELi1ELb0EN4cute5tupleIJNS5_1CILi128EEENS7_ILi64EEENS7_ILi96EEEEEELi96ENS_10bfloat16_tEfNS_4arch4Sm80ELb1ELb0ELb1ELb0ELb0ELb0ELb1ELb0EEENS1_21CollectiveEpilogueFwdINS6_IJS8_SA_S9_EEENS6_IJNS7_ILi1EEESI_SI_EEESC_SE_Li128ELb0ELb1ELb0ELb0EEENS1_30DynamicPersistentTileSchedulerILi128ELi128ELb0ELb1ELb0EEEEEEEEEvNT_6ParamsE:
        .type           _ZN7cutlass13device_kernelIN5flash19enable_sm80_to_sm89INS1_16FlashAttnFwdSm80INS1_25CollectiveMainloopFwdSm80ILi4ELi1ELb0EN4cute5tupleIJNS5_1CILi128EEENS7_ILi64EEENS7_ILi96EEEEEELi96ENS_10bfloat16_tEfNS_4arch4Sm80ELb1ELb0ELb1ELb0ELb0ELb0ELb1ELb0EEENS1_21CollectiveEpilogueFwdINS6_IJS8_SA_S9_EEENS6_IJNS7_ILi1EEESI_SI_EEESC_SE_Li128ELb0ELb1ELb0ELb0EEENS1_30DynamicPersistentTileSchedulerILi128ELi128ELb0ELb1ELb0EEEEEEEEEvNT_6ParamsE,@function
        .size           _ZN7cutlass13device_kernelIN5flash19enable_sm80_to_sm89INS1_16FlashAttnFwdSm80INS1_25CollectiveMainloopFwdSm80ILi4ELi1ELb0EN4cute5tupleIJNS5_1CILi128EEENS7_ILi64EEENS7_ILi96EEEEEELi96ENS_10bfloat16_tEfNS_4arch4Sm80ELb1ELb0ELb1ELb0ELb0ELb0ELb1ELb0EEENS1_21CollectiveEpilogueFwdINS6_IJS8_SA_S9_EEENS6_IJNS7_ILi1EEESI_SI_EEESC_SE_Li128ELb0ELb1ELb0ELb0EEENS1_30DynamicPersistentTileSchedulerILi128ELi128ELb0ELb1ELb0EEEEEEEEEvNT_6ParamsE,(.L_x_24 - _ZN7cutlass13device_kernelIN5flash19enable_sm80_to_sm89INS1_16FlashAttnFwdSm80INS1_25CollectiveMainloopFwdSm80ILi4ELi1ELb0EN4cute5tupleIJNS5_1CILi128EEENS7_ILi64EEENS7_ILi96EEEEEELi96ENS_10bfloat16_tEfNS_4arch4Sm80ELb1ELb0ELb1ELb0ELb0ELb0ELb1ELb0EEENS1_21CollectiveEpilogueFwdINS6_IJS8_SA_S9_EEENS6_IJNS7_ILi1EEESI_SI_EEESC_SE_Li128ELb0ELb1ELb0ELb0EEENS1_30DynamicPersistentTileSchedulerILi128ELi128ELb0ELb1ELb0EEEEEEEEEvNT_6ParamsE)
        .other          _ZN7cutlass13device_kernelIN5flash19enable_sm80_to_sm89INS1_16FlashAttnFwdSm80INS1_25CollectiveMainloopFwdSm80ILi4ELi1ELb0EN4cute5tupleIJNS5_1CILi128EEENS7_ILi64EEENS7_ILi96EEEEEELi96ENS_10bfloat16_tEfNS_4arch4Sm80ELb1ELb0ELb1ELb0ELb0ELb0ELb1ELb0EEENS1_21CollectiveEpilogueFwdINS6_IJS8_SA_S9_EEENS6_IJNS7_ILi1EEESI_SI_EEESC_SE_Li128ELb0ELb1ELb0ELb0EEENS1_30DynamicPersistentTileSchedulerILi128ELi128ELb0ELb1ELb0EEEEEEEEEvNT_6ParamsE,@"STO_CUDA_ENTRY STV_DEFAULT"
_ZN7cutlass13device_kernelIN5flash19enable_sm80_to_sm89INS1_16FlashAttnFwdSm80INS1_25CollectiveMainloopFwdSm80ILi4ELi1ELb0EN4cute5tupleIJNS5_1CILi128EEENS7_ILi64EEENS7_ILi96EEEEEELi96ENS_10bfloat16_tEfNS_4arch4Sm80ELb1ELb0ELb1ELb0ELb0ELb0ELb1ELb0EEENS1_21CollectiveEpilogueFwdINS6_IJS8_SA_S9_EEENS6_IJNS7_ILi1EEESI_SI_EEESC_SE_Li128ELb0ELb1ELb0ELb0EEENS1_30DynamicPersistentTileSchedulerILi128ELi128ELb0ELb1ELb0EEEEEEEEEvNT_6ParamsE:
[----:B------:R-:W-:Y:S01]  /*0000*/  LDC R1, c[0x0][0x37c] ;  /* 0x0000df00ff017b82 */ /* 0x000fe20000000800 */
[----:B------:R-:W-:Y:S05]  /*0010*/  EXIT ;  /* 0x000000000000794d */ /* 0x000fea0003800000 */
.L_x_6:
        /* <DEDUP_REMOVED lines=14> */
.L_x_24:


//--------------------- .text._ZN7cutlass13device_kernelIN5flash19enable_sm80_to_sm89INS1_16FlashAttnFwdSm80INS1_25CollectiveMainloopFwdSm80ILi4ELi1ELb0EN4cute5tupleIJNS5_1CILi128EEENS7_ILi64EEENS7_ILi96EEEEEELi96ENS_10bfloat16_tEfNS_4arch4Sm80ELb1ELb0ELb1ELb1ELb0ELb0ELb1ELb0EEENS1_21CollectiveEpilogueFwdINS6_IJS8_SA_S9_EEENS6_IJNS7_ILi1EEESI_SI_EEESC_SE_Li128ELb1ELb1ELb0ELb0EEENS1_19SingleTileSchedulerILb1ELb0ELb1ELi128EEEEEEEEEvNT_6ParamsE --------------------------
	.section	.text._ZN7cutlass13device_kernelIN5flash19enable_sm80_to_sm89INS1_16FlashAttnFwdSm80INS1_25CollectiveMainloopFwdSm80ILi4ELi1ELb0EN4cute5tupleIJNS5_1CILi128EEENS7_ILi64EEENS7_ILi96EEEEEELi96ENS_10bfloat16_tEfNS_4arch4Sm80ELb1ELb0ELb1ELb1ELb0ELb0ELb1ELb0EEENS1_21CollectiveEpilogueFwdINS6_IJS8_SA_S9_EEENS6_IJNS7_ILi1EEESI_SI_EEESC_SE_Li128ELb1ELb1ELb0ELb0EEENS1_19SingleTileSchedulerILb1ELb0ELb1ELi128EEEEEEEEEvNT_6ParamsE,"ax",@progbits
	.align	128
.text._ZN7cutlass13device_kernelIN5flash19enable_sm80_to_sm89INS1_16FlashAttnFwdSm80INS1_25CollectiveMainloopFwdSm80ILi4ELi1ELb0EN4cute5tupleIJNS5_1CILi128EEENS7_ILi64EEENS7_ILi96EEEEEELi96ENS_10bfloat16_tEfNS_4arch4Sm80ELb1ELb0ELb1ELb1ELb0ELb0ELb1ELb0EEENS1_21CollectiveEpilogueFwdINS6_IJS8_SA_S9_EEENS6_IJNS7_ILi1EEESI_SI_EEESC_SE_Li128ELb1ELb1ELb0ELb0EEENS1_19SingleTileSchedulerILb1ELb0ELb1ELi128EEEEEEEEEvNT_6ParamsE:
        .type           _ZN7cutlass13device_kernelIN5flash19enable_sm80_to_sm89INS1_16FlashAttnFwdSm80INS1_25CollectiveMainloopFwdSm80ILi4ELi1ELb0EN4cute5tupleIJNS5_1CILi128EEENS7_ILi64EEENS7_ILi96EEEEEELi96ENS_10bfloat16_tEfNS_4arch4Sm80ELb1ELb0ELb1ELb1ELb0ELb0ELb1ELb0EEENS1_21CollectiveEpilogueFwdINS6_IJS8_SA_S9_EEENS6_IJNS7_ILi1EEESI_SI_EEESC_SE_Li128ELb1ELb1ELb0ELb0EEENS1_19SingleTileSchedulerILb1ELb0ELb1ELi128EEEEEEEEEvNT_6ParamsE,@function
        .size           _ZN7cutlass13device_kernelIN5flash19enable_sm80_to_sm89INS1_16FlashAttnFwdSm80INS1_25CollectiveMainloopFwdSm80ILi4ELi1ELb0EN4cute5tupleIJNS5_1CILi128EEENS7_ILi64EEENS7_ILi96EEEEEELi96ENS_10bfloat16_tEfNS_4arch4Sm80ELb1ELb0ELb1ELb1ELb0ELb0ELb1ELb0EEENS1_21CollectiveEpilogueFwdINS6_IJS8_SA_S9_EEENS6_IJNS7_ILi1EEESI_SI_EEESC_SE_Li128ELb1ELb1ELb0ELb0EEENS1_19SingleTileSchedulerILb1ELb0ELb1ELi128EEEEEEEEEvNT_6ParamsE,(.L_x_25 - _ZN7cutlass13device_kernelIN5flash19enable_sm80_to_sm89INS1_16FlashAttnFwdSm80INS1_25CollectiveMainloopFwdSm80ILi4ELi1ELb0EN4cute5tupleIJNS5_1CILi128EEENS7_ILi64EEENS7_ILi96EEEEEELi96ENS_10bfloat16_tEfNS_4arch4Sm80ELb1ELb0ELb1ELb1ELb0ELb0ELb1ELb0EEENS1_21CollectiveEpilogueFwdINS6_IJS8_SA_S9_EEENS6_IJNS7_ILi1EEESI_SI_EEESC_SE_Li128ELb1ELb1ELb0ELb0EEENS1_19SingleTileSchedulerILb1ELb0ELb1ELi128EEEEEEEEEvNT_6ParamsE)
        .other          _ZN7cutlass13device_kernelIN5flash19enable_sm80_to_sm89INS1_16FlashAttnFwdSm80INS1_25CollectiveMainloopFwdSm80ILi4ELi1ELb0EN4cute5tupleIJNS5_1CILi128EEENS7_ILi64EEENS7_ILi96EEEEEELi96ENS_10bfloat16_tEfNS_4arch4Sm80ELb1ELb0ELb1ELb1ELb0ELb0ELb1ELb0EEENS1_21CollectiveEpilogueFwdINS6_IJS8_SA_S9_EEENS6_IJNS7_ILi1EEESI_SI_EEESC_SE_Li128ELb1ELb1ELb0ELb0EEENS1_19SingleTileSchedulerILb1ELb0ELb1ELi128EEEEEEEEEvNT_6ParamsE,@"STO_CUDA_ENTRY STV_DEFAULT"
_ZN7cutlass13device_kernelIN5flash19enable_sm80_to_sm89INS1_16FlashAttnFwdSm80INS1_25CollectiveMainloopFwdSm80ILi4ELi1ELb0EN4cute5tupleIJNS5_1CILi128EEENS7_ILi64EEENS7_ILi96EEEEEELi96ENS_10bfloat16_tEfNS_4arch4Sm80ELb1ELb0ELb1ELb1ELb0ELb0ELb1ELb0EEENS1_21CollectiveEpilogueFwdINS6_IJS8_SA_S9_EEENS6_IJNS7_ILi1EEESI_SI_EEESC_SE_Li128ELb1ELb1ELb0ELb0EEENS1_19SingleTileSchedulerILb1ELb0ELb1ELi128EEEEEEEEEvNT_6ParamsE:
[----:B------:R-:W-:Y:S01]  /*0000*/  LDC R1, c[0x0][0x37c] ;  /* 0x0000df00ff017b82 */ /* 0x000fe20000000800 */
[----:B------:R-:W-:Y:S05]  /*0010*/  EXIT ;  /* 0x000000000000794d */ /* 0x000fea0003800000 */
.L_x_7:
        /* <DEDUP_REMOVED lines=14> */
.L_x_25:


//--------------------- .text._ZN7cutlass13device_kernelIN5flash19enable_sm80_to_sm89INS1_16FlashAttnFwdSm80INS1_25CollectiveMainloopFwdSm80ILi4ELi1ELb0EN4cute5tupleIJNS5_1CILi128EEENS7_ILi64EEENS7_ILi96EEEEEELi96ENS_10bfloat16_tEfNS_4arch4Sm80ELb1ELb0ELb1ELb1ELb0ELb1ELb1ELb0EEENS1_21CollectiveEpilogueFwdINS6_IJS8_SA_S9_EEENS6_IJNS7_ILi1EEESI_SI_EEESC_SE_Li128ELb1ELb1ELb0ELb0EEENS1_19SingleTileSchedulerILb1ELb0ELb1ELi128EEEEEEEEEvNT_6ParamsE --------------------------
	.section	.text._ZN7cutlass13device_kernelIN5flash19enable_sm80_to_sm89INS1_16FlashAttnFwdSm80INS1_25CollectiveMainloopFwdSm80ILi4ELi1ELb0EN4cute5tupleIJNS5_1CILi128EEENS7_ILi64EEENS7_ILi96EEEEEELi96ENS_10bfloat16_tEfNS_4arch4Sm80ELb1ELb0ELb1ELb1ELb0ELb1ELb1ELb0EEENS1_21CollectiveEpilogueFwdINS6_IJS8_SA_S9_EEENS6_IJNS7_ILi1EEESI_SI_EEESC_SE_Li128ELb1ELb1ELb0ELb0EEENS1_19SingleTileSchedulerILb1ELb0ELb1ELi128EEEEEEEEEvNT_6ParamsE,"ax",@progbits
	.align	128
.text._ZN7cutlass13device_kernelIN5flash19enable_sm80_to_sm89INS1_16FlashAttnFwdSm80INS1_25CollectiveMainloopFwdSm80ILi4ELi1ELb0EN4cute5tupleIJNS5_1CILi128EEENS7_ILi64EEENS7_ILi96EEEEEELi96ENS_10bfloat16_tEfNS_4arch4Sm80ELb1ELb0ELb1ELb1ELb0ELb1ELb1ELb0EEENS1_21CollectiveEpilogueFwdINS6_IJS8_SA_S9_EEENS6_IJNS7_ILi1EEESI_SI_EEESC_SE_Li128ELb1ELb1ELb0ELb0EEENS1_19SingleTileSchedulerILb1ELb0ELb1ELi128EEEEEEEEEvNT_6ParamsE:
        .type           _ZN7cutlass13device_kernelIN5flash19enable_sm80_to_sm89INS1_16FlashAttnFwdSm80INS1_25CollectiveMainloopFwdSm80ILi4ELi1ELb0EN4cute5tupleIJNS5_1CILi128EEENS7_ILi64EEENS7_ILi96EEEEEELi96ENS_10bfloat16_tEfNS_4arch4Sm80ELb1ELb0ELb1ELb1ELb0ELb1ELb1ELb0EEENS1_21CollectiveEpilogueFwdINS6_IJS8_SA_S9_EEENS6_IJNS7_ILi1EEESI_SI_EEESC_SE_Li128ELb1ELb1ELb0ELb0EEENS1_19SingleTileSchedulerILb1ELb0ELb1ELi128EEEEEEEEEvNT_6ParamsE,@function
        .size           _ZN7cutlass13device_kernelIN5flash19enable_sm80_to_sm89INS1_16FlashAttnFwdSm80INS1_25CollectiveMainloopFwdSm80ILi4ELi1ELb0EN4cute5tupleIJNS5_1CILi128EEENS7_ILi64EEENS7_ILi96EEEEEELi96ENS_10bfloat16_tEfNS_4arch4Sm80ELb1ELb0ELb1ELb1ELb0ELb1ELb1ELb0EEENS1_21CollectiveEpilogueFwdINS6_IJS8_SA_S9_EEENS6_IJNS7_ILi1EEESI_SI_EEESC_SE_Li128ELb1ELb1ELb0ELb0EEENS1_19SingleTileSchedulerILb1ELb0ELb1ELi128EEEEEEEEEvNT_6ParamsE,(.L_x_26 - _ZN7cutlass13device_kernelIN5flash19enable_sm80_to_sm89INS1_16FlashAttnFwdSm80INS1_25CollectiveMainloopFwdSm80ILi4ELi1ELb0EN4cute5tupleIJNS5_1CILi128EEENS7_ILi64EEENS7_ILi96EEEEEELi96ENS_10bfloat16_tEfNS_4arch4Sm80ELb1ELb0ELb1ELb1ELb0ELb1ELb1ELb0EEENS1_21CollectiveEpilogueFwdINS6_IJS8_SA_S9_EEENS6_IJNS7_ILi1EEESI_SI_EEESC_SE_Li128ELb1ELb1ELb0ELb0EEENS1_19SingleTileSchedulerILb1ELb0ELb1ELi128EEEEEEEEEvNT_6ParamsE)
        .other          _ZN7cutlass13device_kernelIN5flash19enable_sm80_to_sm89INS1_16FlashAttnFwdSm80INS1_25CollectiveMainloopFwdSm80ILi4ELi1ELb0EN4cute5tupleIJNS5_1CILi128EEENS7_ILi64EEENS7_ILi96EEEEEELi96ENS_10bfloat16_tEfNS_4arch4Sm80ELb1ELb0ELb1ELb1ELb0ELb1ELb1ELb0EEENS1_21CollectiveEpilogueFwdINS6_IJS8_SA_S9_EEENS6_IJNS7_ILi1EEESI_SI_EEESC_SE_Li128ELb1ELb1ELb0ELb0EEENS1_19SingleTileSchedulerILb1ELb0ELb1ELi128EEEEEEEEEvNT_6ParamsE,@"STO_CUDA_ENTRY STV_DEFAULT"
_ZN7cutlass13device_kernelIN5flash19enable_sm80_to_sm89INS1_16FlashAttnFwdSm80INS1_25CollectiveMainloopFwdSm80ILi4ELi1ELb0EN4cute5tupleIJNS5_1CILi128EEENS7_ILi64EEENS7_ILi96EEEEEELi96ENS_10bfloat16_tEfNS_4arch4Sm80ELb1ELb0ELb1ELb1ELb0ELb1ELb1ELb0EEENS1_21CollectiveEpilogueFwdINS6_IJS8_SA_S9_EEENS6_IJNS7_ILi1EEESI_SI_EEESC_SE_Li128ELb1ELb1ELb0ELb0EEENS1_19SingleTileSchedulerILb1ELb0ELb1ELi128EEEEEEEEEvNT_6ParamsE:
[----:B------:R-:W-:Y:S01]  /*0000*/  LDC R1, c[0x0][0x37c] ;  /* 0x0000df00ff017b82 */ /* 0x000fe20000000800 */
[----:B------:R-:W-:Y:S05]  /*0010*/  EXIT ;  /* 0x000000000000794d */ /* 0x000fea0003800000 */
.L_x_8:
        /* <DEDUP_REMOVED lines=14> */
.L_x_26:


//--------------------- .text._ZN7cutlass13device_kernelIN5flash19enable_sm80_to_sm89INS1_16FlashAttnFwdSm80INS1_25CollectiveMainloopFwdSm80ILi4ELi1ELb0EN4cute5tupleIJNS5_1CILi128EEENS7_ILi64EEENS7_ILi96EEEEEELi96ENS_10bfloat16_tEfNS_4arch4Sm80ELb0ELb0ELb0ELb0ELb0ELb0ELb1ELb0EEENS1_21CollectiveEpilogueFwdINS6_IJS8_SA_S9_EEENS6_IJNS7_ILi1EEESI_SI_EEESC_SE_Li128ELb0ELb1ELb0ELb0EEENS1_19SingleTileSchedulerILb0ELb0ELb1ELi128EEEEEEEEEvNT_6ParamsE --------------------------
	.section	.text._ZN7cutlass13device_kernelIN5flash19enable_sm80_to_sm89INS1_16FlashAttnFwdSm80INS1_25CollectiveMainloopFwdSm80ILi4ELi1ELb0EN4cute5tupleIJNS5_1CILi128EEENS7_ILi64EEENS7_ILi96EEEEEELi96ENS_10bfloat16_tEfNS_4arch4Sm80ELb0ELb0ELb0ELb0ELb0ELb0ELb1ELb0EEENS1_21CollectiveEpilogueFwdINS6_IJS8_SA_S9_EEENS6_IJNS7_ILi1EEESI_SI_EEESC_SE_Li128ELb0ELb1ELb0ELb0EEENS1_19SingleTileSchedulerILb0ELb0ELb1ELi128EEEEEEEEEvNT_6ParamsE,"ax",@progbits
	.align	128
.text._ZN7cutlass13device_kernelIN5flash19enable_sm80_to_sm89INS1_16FlashAttnFwdSm80INS1_25CollectiveMainloopFwdSm80ILi4ELi1ELb0EN4cute5tupleIJNS5_1CILi128EEENS7_ILi64EEENS7_ILi96EEEEEELi96ENS_10bfloat16_tEfNS_4arch4Sm80ELb0ELb0ELb0ELb0ELb0ELb0ELb1ELb0EEENS1_21CollectiveEpilogueFwdINS6_IJS8_SA_S9_EEENS6_IJNS7_ILi1EEESI_SI_EEESC_SE_Li128ELb0ELb1ELb0ELb0EEENS1_19SingleTileSchedulerILb0ELb0ELb1ELi128EEEEEEEEEvNT_6ParamsE:
        .type           _ZN7cutlass13device_kernelIN5flash19enable_sm80_to_sm89INS1_16FlashAttnFwdSm80INS1_25CollectiveMainloopFwdSm80ILi4ELi1ELb0EN4cute5tupleIJNS5_1CILi128EEENS7_ILi64EEENS7_ILi96EEEEEELi96ENS_10bfloat16_tEfNS_4arch4Sm80ELb0ELb0ELb0ELb0ELb0ELb0ELb1ELb0EEENS1_21CollectiveEpilogueFwdINS6_IJS8_SA_S9_EEENS6_IJNS7_ILi1EEESI_SI_EEESC_SE_Li128ELb0ELb1ELb0ELb0EEENS1_19SingleTileSchedulerILb0ELb0ELb1ELi128EEEEEEEEEvNT_6ParamsE,@function
        .size           _ZN7cutlass13device_kernelIN5flash19enable_sm80_to_sm89INS1_16FlashAttnFwdSm80INS1_25CollectiveMainloopFwdSm80ILi4ELi1ELb0EN4cute5tupleIJNS5_1CILi128EEENS7_ILi64EEENS7_ILi96EEEEEELi96ENS_10bfloat16_tEfNS_4arch4Sm80ELb0ELb0ELb0ELb0ELb0ELb0ELb1ELb0EEENS1_21CollectiveEpilogueFwdINS6_IJS8_SA_S9_EEENS6_IJNS7_ILi1EEESI_SI_EEESC_SE_Li128ELb0ELb1ELb0ELb0EEENS1_19SingleTileSchedulerILb0ELb0ELb1ELi128EEEEEEEEEvNT_6ParamsE,(.L_x_27 - _ZN7cutlass13device_kernelIN5flash19enable_sm80_to_sm89INS1_16FlashAttnFwdSm80INS1_25CollectiveMainloopFwdSm80ILi4ELi1ELb0EN4cute5tupleIJNS5_1CILi128EEENS7_ILi64EEENS7_ILi96EEEEEELi96ENS_10bfloat16_tEfNS_4arch4Sm80ELb0ELb0ELb0ELb0ELb0ELb0ELb1ELb0EEENS1_21CollectiveEpilogueFwdINS6_IJS8_SA_S9_EEENS6_IJNS7_ILi1EEESI_SI_EEESC_SE_Li128ELb0ELb1ELb0ELb0EEENS1_19SingleTileSchedulerILb0ELb0ELb1ELi128EEEEEEEEEvNT_6ParamsE)
        .other          _ZN7cutlass13device_kernelIN5flash19enable_sm80_to_sm89INS1_16FlashAttnFwdSm80INS1_25CollectiveMainloopFwdSm80ILi4ELi1ELb0EN4cute5tupleIJNS5_1CILi128EEENS7_ILi64EEENS7_ILi96EEEEEELi96ENS_10bfloat16_tEfNS_4arch4Sm80ELb0ELb0ELb0ELb0ELb0ELb0ELb1ELb0EEENS1_21CollectiveEpilogueFwdINS6_IJS8_SA_S9_EEENS6_IJNS7_ILi1EEESI_SI_EEESC_SE_Li128ELb0ELb1ELb0ELb0EEENS1_19SingleTileSchedulerILb0ELb0ELb1ELi128EEEEEEEEEvNT_6ParamsE,@"STO_CUDA_ENTRY STV_DEFAULT"
_ZN7cutlass13device_kernelIN5flash19enable_sm80_to_sm89INS1_16FlashAttnFwdSm80INS1_25CollectiveMainloopFwdSm80ILi4ELi1ELb0EN4cute5tupleIJNS5_1CILi128EEENS7_ILi64EEENS7_ILi96EEEEEELi96ENS_10bfloat16_tEfNS_4arch4Sm80ELb0ELb0ELb0ELb0ELb0ELb0ELb1ELb0EEENS1_21CollectiveEpilogueFwdINS6_IJS8_SA_S9_EEENS6_IJNS7_ILi1EEESI_SI_EEESC_SE_Li128ELb0ELb1ELb0ELb0EEENS1_19SingleTileSchedulerILb0ELb0ELb1ELi128EEEEEEEEEvNT_6ParamsE:
[----:B------:R-:W-:Y:S01]  /*0000*/  LDC R1, c[0x0][0x37c] ;  /* 0x0000df00ff017b82 */ /* 0x000fe20000000800 */
[----:B------:R-:W-:Y:S05]  /*0010*/  EXIT ;  /* 0x000000000000794d */ /* 0x000fea0003800000 */
.L_x_9:
        /* <DEDUP_REMOVED lines=14> */
.L_x_27:


//--------------------- .text._ZN7cutlass13device_kernelIN5flash19enable_sm80_to_sm89INS1_16FlashAttnFwdSm80INS1_25CollectiveMainloopFwdSm80ILi4ELi1ELb0EN4cute5tupleIJNS5_1CILi128EEENS7_ILi64EEENS7_ILi96EEEEEELi96ENS_10bfloat16_tEfNS_4arch4Sm80ELb0ELb0ELb0ELb1ELb0ELb0ELb1ELb0EEENS1_21CollectiveEpilogueFwdINS6_IJS8_SA_S9_EEENS6_IJNS7_ILi1EEESI_SI_EEESC_SE_Li128ELb1ELb1ELb0ELb0EEENS1_19SingleTileSchedulerILb1ELb0ELb1ELi128EEEEEEEEEvNT_6ParamsE --------------------------
	.section	.text._ZN7cutlass13device_kernelIN5flash19enable_sm80_to_sm89INS1_16FlashAttnFwdSm80INS1_25CollectiveMainloopFwdSm80ILi4ELi1ELb0EN4cute5tupleIJNS5_1CILi128EEENS7_ILi64EEENS7_ILi96EEEEEELi96ENS_10bfloat16_tEfNS_4arch4Sm80ELb0ELb0ELb0ELb1ELb0ELb0ELb1ELb0EEENS1_21CollectiveEpilogueFwdINS6_IJS8_SA_S9_EEENS6_IJNS7_ILi1EEESI_SI_EEESC_SE_Li128ELb1ELb1ELb0ELb0EEENS1_19SingleTileSchedulerILb1ELb0ELb1ELi128EEEEEEEEEvNT_6ParamsE,"ax",@progbits
	.align	128
.text._ZN7cutlass13device_kernelIN5flash19enable_sm80_to_sm89INS1_16FlashAttnFwdSm80INS1_25CollectiveMainloopFwdSm80ILi4ELi1ELb0EN4cute5tupleIJNS5_1CILi128EEENS7_ILi64EEENS7_ILi96EEEEEELi96ENS_10bfloat16_tEfNS_4arch4Sm80ELb0ELb0ELb0ELb1ELb0ELb0ELb1ELb0EEENS1_21CollectiveEpilogueFwdINS6_IJS8_SA_S9_EEENS6_IJNS7_ILi1EEESI_SI_EEESC_SE_Li128ELb1ELb1ELb0ELb0EEENS1_19SingleTileSchedulerILb1ELb0ELb1ELi128EEEEEEEEEvNT_6ParamsE:
        .type           _ZN7cutlass13device_kernelIN5flash19enable_sm80_to_sm89INS1_16FlashAttnFwdSm80INS1_25CollectiveMainloopFwdSm80ILi4ELi1ELb0EN4cute5tupleIJNS5_1CILi128EEENS7_ILi64EEENS7_ILi96EEEEEELi96ENS_10bfloat16_tEfNS_4arch4Sm80ELb0ELb0ELb0ELb1ELb0ELb0ELb1ELb0EEENS1_21CollectiveEpilogueFwdINS6_IJS8_SA_S9_EEENS6_IJNS7_ILi1EEESI_SI_EEESC_SE_Li128ELb1ELb1ELb0ELb0EEENS1_19SingleTileSchedulerILb1ELb0ELb1ELi128EEEEEEEEEvNT_6ParamsE,@function
        .size           _ZN7cutlass13device_kernelIN5flash19enable_sm80_to_sm89INS1_16FlashAttnFwdSm80INS1_25CollectiveMainloopFwdSm80ILi4ELi1ELb0EN4cute5tupleIJNS5_1CILi128EEENS7_ILi64EEENS7_ILi96EEEEEELi96ENS_10bfloat16_tEfNS_4arch4Sm80ELb0ELb0ELb0ELb1ELb0ELb0ELb1ELb0EEENS1_21CollectiveEpilogueFwdINS6_IJS8_SA_S9_EEENS6_IJNS7_ILi1EEESI_SI_EEESC_SE_Li128ELb1ELb1ELb0ELb0EEENS1_19SingleTileSchedulerILb1ELb0ELb1ELi128EEEEEEEEEvNT_6ParamsE,(.L_x_28 - _ZN7cutlass13device_kernelIN5flash19enable_sm80_to_sm89INS1_16FlashAttnFwdSm80INS1_25CollectiveMainloopFwdSm80ILi4ELi1ELb0EN4cute5tupleIJNS5_1CILi128EEENS7_ILi64EEENS7_ILi96EEEEEELi96ENS_10bfloat16_tEfNS_4arch4Sm80ELb0ELb0ELb0ELb1ELb0ELb0ELb1ELb0EEENS1_21CollectiveEpilogueFwdINS6_IJS8_SA_S9_EEENS6_IJNS7_ILi1EEESI_SI_EEESC_SE_Li128ELb1ELb1ELb0ELb0EEENS1_19SingleTileSchedulerILb1ELb0ELb1ELi128EEEEEEEEEvNT_6ParamsE)
        .other          _ZN7cutlass13device_kernelIN5flash19enable_sm80_to_sm89INS1_16FlashAttnFwdSm80INS1_25CollectiveMainloopFwdSm80ILi4ELi1ELb0EN4cute5tupleIJNS5_1CILi128EEENS7_ILi64EEENS7_ILi96EEEEEELi96ENS_10bfloat16_tEfNS_4arch4Sm80ELb0ELb0ELb0ELb1ELb0ELb0ELb1ELb0EEENS1_21CollectiveEpilogueFwdINS6_IJS8_SA_S9_EEENS6_IJNS7_ILi1EEESI_SI_EEESC_SE_Li128ELb1ELb1ELb0ELb0EEENS1_19SingleTileSchedulerILb1ELb0ELb1ELi128EEEEEEEEEvNT_6ParamsE,@"STO_CUDA_ENTRY STV_DEFAULT"
_ZN7cutlass13device_kernelIN5flash19enable_sm80_to_sm89INS1_16FlashAttnFwdSm80INS1_25CollectiveMainloopFwdSm80ILi4ELi1ELb0EN4cute5tupleIJNS5_1CILi128EEENS7_ILi64EEENS7_ILi96EEEEEELi96ENS_10bfloat16_tEfNS_4arch4Sm80ELb0ELb0ELb0ELb1ELb0ELb0ELb1ELb0EEENS1_21CollectiveEpilogueFwdINS6_IJS8_SA_S9_EEENS6_IJNS7_ILi1EEESI_SI_EEESC_SE_Li128ELb1ELb1ELb0ELb0EEENS1_19SingleTileSchedulerILb1ELb0ELb1ELi128EEEEEEEEEvNT_6ParamsE:
[----:B------:R-:W-:Y:S01]  /*0000*/  LDC R1, c[0x0][0x37c] ;  /* 0x0000df00ff017b82 */ /* 0x000fe20000000800 */
[----:B------:R-:W-:Y:S05]  /*0010*/  EXIT ;  /* 0x000000000000794d */ /* 0x000fea0003800000 */
.L_x_10:
        /* <DEDUP_REMOVED lines=14> */
.L_x_28:


//--------------------- .text._ZN7cutlass13device_kernelIN5flash19enable_sm80_to_sm89INS1_16FlashAttnFwdSm80INS1_25CollectiveMainloopFwdSm80ILi4ELi1ELb0EN4cute5tupleIJNS5_1CILi128EEENS7_ILi64EEENS7_ILi96EEEEEELi96ENS_10bfloat16_tEfNS_4arch4Sm80ELb0ELb0ELb0ELb1ELb0ELb1ELb1ELb0EEENS1_21CollectiveEpilogueFwdINS6_IJS8_SA_S9_EEENS6_IJNS7_ILi1EEESI_SI_EEESC_SE_Li128ELb1ELb1ELb0ELb0EEENS1_19SingleTileSchedulerILb1ELb0ELb1ELi128EEEEEEEEEvNT_6ParamsE --------------------------
	.section	.text._ZN7cutlass13device_kernelIN5flash19enable_sm80_to_sm89INS1_16FlashAttnFwdSm80INS1_25CollectiveMainloopFwdSm80ILi4ELi1ELb0EN4cute5tupleIJNS5_1CILi128EEENS7_ILi64EEENS7_ILi96EEEEEELi96ENS_10bfloat16_tEfNS_4arch4Sm80ELb0ELb0ELb0ELb1ELb0ELb1ELb1ELb0EEENS1_21CollectiveEpilogueFwdINS6_IJS8_SA_S9_EEENS6_IJNS7_ILi1EEESI_SI_EEESC_SE_Li128ELb1ELb1ELb0ELb0EEENS1_19SingleTileSchedulerILb1ELb0ELb1ELi128EEEEEEEEEvNT_6ParamsE,"ax",@progbits
	.align	128
.text._ZN7cutlass13device_kernelIN5flash19enable_sm80_to_sm89INS1_16FlashAttnFwdSm80INS1_25CollectiveMainloopFwdSm80ILi4ELi1ELb0EN4cute5tupleIJNS5_1CILi128EEENS7_ILi64EEENS7_ILi96EEEEEELi96ENS_10bfloat16_tEfNS_4arch4Sm80ELb0ELb0ELb0ELb1ELb0ELb1ELb1ELb0EEENS1_21CollectiveEpilogueFwdINS6_IJS8_SA_S9_EEENS6_IJNS7_ILi1EEESI_SI_EEESC_SE_Li128ELb1ELb1ELb0ELb0EEENS1_19SingleTileSchedulerILb1ELb0ELb1ELi128EEEEEEEEEvNT_6ParamsE:
        .type           _ZN7cutlass13device_kernelIN5flash19enable_sm80_to_sm89INS1_16FlashAttnFwdSm80INS1_25CollectiveMainloopFwdSm80ILi4ELi1ELb0EN4cute5tupleIJNS5_1CILi128EEENS7_ILi64EEENS7_ILi96EEEEEELi96ENS_10bfloat16_tEfNS_4arch4Sm80ELb0ELb0ELb0ELb1ELb0ELb1ELb1ELb0EEENS1_21CollectiveEpilogueFwdINS6_IJS8_SA_S9_EEENS6_IJNS7_ILi1EEESI_SI_EEESC_SE_Li128ELb1ELb1ELb0ELb0EEENS1_19SingleTileSchedulerILb1ELb0ELb1ELi128EEEEEEEEEvNT_6ParamsE,@function
        .size           _ZN7cutlass13device_kernelIN5flash19enable_sm80_to_sm89INS1_16FlashAttnFwdSm80INS1_25CollectiveMainloopFwdSm80ILi4ELi1ELb0EN4cute5tupleIJNS5_1CILi128EEENS7_ILi64EEENS7_ILi96EEEEEELi96ENS_10bfloat16_tEfNS_4arch4Sm80ELb0ELb0ELb0ELb1ELb0ELb1ELb1ELb0EEENS1_21CollectiveEpilogueFwdINS6_IJS8_SA_S9_EEENS6_IJNS7_ILi1EEESI_SI_EEESC_SE_Li128ELb1ELb1ELb0ELb0EEENS1_19SingleTileSchedulerILb1ELb0ELb1ELi128EEEEEEEEEvNT_6ParamsE,(.L_x_29 - _ZN7cutlass13device_kernelIN5flash19enable_sm80_to_sm89INS1_16FlashAttnFwdSm80INS1_25CollectiveMainloopFwdSm80ILi4ELi1ELb0EN4cute5tupleIJNS5_1CILi128EEENS7_ILi64EEENS7_ILi96EEEEEELi96ENS_10bfloat16_tEfNS_4arch4Sm80ELb0ELb0ELb0ELb1ELb0ELb1ELb1ELb0EEENS1_21CollectiveEpilogueFwdINS6_IJS8_SA_S9_EEENS6_IJNS7_ILi1EEESI_SI_EEESC_SE_Li128ELb1ELb1ELb0ELb0EEENS1_19SingleTileSchedulerILb1ELb0ELb1ELi128EEEEEEEEEvNT_6ParamsE)
        .other          _ZN7cutlass13device_kernelIN5flash19enable_sm80_to_sm89INS1_16FlashAttnFwdSm80INS1_25CollectiveMainloopFwdSm80ILi4ELi1ELb0EN4cute5tupleIJNS5_1CILi128EEENS7_ILi64EEENS7_ILi96EEEEEELi96ENS_10bfloat16_tEfNS_4arch4Sm80ELb0ELb0ELb0ELb1ELb0ELb1ELb1ELb0EEENS1_21CollectiveEpilogueFwdINS6_IJS8_SA_S9_EEENS6_IJNS7_ILi1EEESI_SI_EEESC_SE_Li128ELb1ELb1ELb0ELb0EEENS1_19SingleTileSchedulerILb1ELb0ELb1ELi128EEEEEEEEEvNT_6ParamsE,@"STO_CUDA_ENTRY STV_DEFAULT"
_ZN7cutlass13device_kernelIN5flash19enable_sm80_to_sm89INS1_16FlashAttnFwdSm80INS1_25CollectiveMainloopFwdSm80ILi4ELi1ELb0EN4cute5tupleIJNS5_1CILi128EEENS7_ILi64EEENS7_ILi96EEEEEELi96ENS_10bfloat16_tEfNS_4arch4Sm80ELb0ELb0ELb0ELb1ELb0ELb1ELb1ELb0EEENS1_21CollectiveEpilogueFwdINS6_IJS8_SA_S9_EEENS6_IJNS7_ILi1EEESI_SI_EEESC_SE_Li128ELb1ELb1ELb0ELb0EEENS1_19SingleTileSchedulerILb1ELb0ELb1ELi128EEEEEEEEEvNT_6ParamsE:
[----:B------:R-:W-:Y:S01]  /*0000*/  LDC R1, c[0x0][0x37c] ;  /* 0x0000df00ff017b82 */ /* 0x000fe20000000800 */
[----:B------:R-:W-:Y:S05]  /*0010*/  EXIT ;  /* 0x000000000000794d */ /* 0x000fea0003800000 */
.L_x_11:
        /* <DEDUP_REMOVED lines=14> */
.L_x_29:


//--------------------- .text._ZN7cutlass13device_kernelIN5flash19enable_sm80_to_sm89INS1_16FlashAttnFwdSm80INS1_25CollectiveMainloopFwdSm80ILi4ELi1ELb0EN4cute5tupleIJNS5_1CILi128EEENS7_ILi48EEENS7_ILi96EEEEEELi96ENS_10bfloat16_tEfNS_4arch4Sm80ELb0ELb1ELb0ELb0ELb0ELb0ELb1ELb0EEENS1_21CollectiveEpilogueFwdINS6_IJS8_SA_S9_EEENS6_IJNS7_ILi1EEESI_SI_EEESC_SE_Li128ELb0ELb1ELb0ELb0EEENS1_19SingleTileSchedulerILb0ELb0ELb1ELi128EEEEEEEEEvNT_6ParamsE --------------------------
	.section	.text._ZN7cutlass13device_kernelIN5flash19enable_sm80_to_sm89INS1_16FlashAttnFwdSm80INS1_25CollectiveMainloopFwdSm80ILi4ELi1ELb0EN4cute5tupleIJNS5_1CILi128EEENS7_ILi48EEENS7_ILi96EEEEEELi96ENS_10bfloat16_tEfNS_4arch4Sm80ELb0ELb1ELb0ELb0ELb0ELb0ELb1ELb0EEENS1_21CollectiveEpilogueFwdINS6_IJS8_SA_S9_EEENS6_IJNS7_ILi1EEESI_SI_EEESC_SE_Li128ELb0ELb1ELb0ELb0EEENS1_19SingleTileSchedulerILb0ELb0ELb1ELi128EEEEEEEEEvNT_6ParamsE,"ax",@progbits
	.align	128
.text._ZN7cutlass13device_kernelIN5flash19enable_sm80_to_sm89INS1_16FlashAttnFwdSm80INS1_25CollectiveMainloopFwdSm80ILi4ELi1ELb0EN4cute5tupleIJNS5_1CILi128EEENS7_ILi48EEENS7_ILi96EEEEEELi96ENS_10bfloat16_tEfNS_4arch4Sm80ELb0ELb1ELb0ELb0ELb0ELb0ELb1ELb0EEENS1_21CollectiveEpilogueFwdINS6_IJS8_SA_S9_EEENS6_IJNS7_ILi1EEESI_SI_EEESC_SE_Li128ELb0ELb1ELb0ELb0EEENS1_19SingleTileSchedulerILb0ELb0ELb1ELi128EEEEEEEEEvNT_6ParamsE:
        .type           _ZN7cutlass13device_kernelIN5flash19enable_sm80_to_sm89INS1_16FlashAttnFwdSm80INS1_25CollectiveMainloopFwdSm80ILi4ELi1ELb0EN4cute5tupleIJNS5_1CILi128EEENS7_ILi48EEENS7_ILi96EEEEEELi96ENS_10bfloat16_tEfNS_4arch4Sm80ELb0ELb1ELb0ELb0ELb0ELb0ELb1ELb0EEENS1_21CollectiveEpilogueFwdINS6_IJS8_SA_S9_EEENS6_IJNS7_ILi1EEESI_SI_EEESC_SE_Li128ELb0ELb1ELb0ELb0EEENS1_19SingleTileSchedulerILb0ELb0ELb1ELi128EEEEEEEEEvNT_6ParamsE,@function
        .size           _ZN7cutlass13device_kernelIN5flash19enable_sm80_to_sm89INS1_16FlashAttnFwdSm80INS1_25CollectiveMainloopFwdSm80ILi4ELi1ELb0EN4cute5tupleIJNS5_1CILi128EEENS7_ILi48EEENS7_ILi96EEEEEELi96ENS_10bfloat16_tEfNS_4arch4Sm80ELb0ELb1ELb0ELb0ELb0ELb0ELb1ELb0EEENS1_21CollectiveEpilogueFwdINS6_IJS8_SA_S9_EEENS6_IJNS7_ILi1EEESI_SI_EEESC_SE_Li128ELb0ELb1ELb0ELb0EEENS1_19SingleTileSchedulerILb0ELb0ELb1ELi128EEEEEEEEEvNT_6ParamsE,(.L_x_30 - _ZN7cutlass13device_kernelIN5flash19enable_sm80_to_sm89INS1_16FlashAttnFwdSm80INS1_25CollectiveMainloopFwdSm80ILi4ELi1ELb0EN4cute5tupleIJNS5_1CILi128EEENS7_ILi48EEENS7_ILi96EEEEEELi96ENS_10bfloat16_tEfNS_4arch4Sm80ELb0ELb1ELb0ELb0ELb0ELb0ELb1ELb0EEENS1_21CollectiveEpilogueFwdINS6_IJS8_SA_S9_EEENS6_IJNS7_ILi1EEESI_SI_EEESC_SE_Li128ELb0ELb1ELb0ELb0EEENS1_19SingleTileSchedulerILb0ELb0ELb1ELi128EEEEEEEEEvNT_6ParamsE)
        .other          _ZN7cutlass13device_kernelIN5flash19enable_sm80_to_sm89INS1_16FlashAttnFwdSm80INS1_25CollectiveMainloopFwdSm80ILi4ELi1ELb0EN4cute5tupleIJNS5_1CILi128EEENS7_ILi48EEENS7_ILi96EEEEEELi96ENS_10bfloat16_tEfNS_4arch4Sm80ELb0ELb1ELb0ELb0ELb0ELb0ELb1ELb0EEENS1_21CollectiveEpilogueFwdINS6_IJS8_SA_S9_EEENS6_IJNS7_ILi1EEESI_SI_EEESC_SE_Li128ELb0ELb1ELb0ELb0EEENS1_19SingleTileSchedulerILb0ELb0ELb1ELi128EEEEEEEEEvNT_6ParamsE,@"STO_CUDA_ENTRY STV_DEFAULT"
_ZN7cutlass13device_kernelIN5flash19enable_sm80_to_sm89INS1_16FlashAttnFwdSm80INS1_25CollectiveMainloopFwdSm80ILi4ELi1ELb0EN4cute5tupleIJNS5_1CILi128EEENS7_ILi48EEENS7_ILi96EEEEEELi96ENS_10bfloat16_tEfNS_4arch4Sm80ELb0ELb1ELb0ELb0ELb0ELb0ELb1ELb0EEENS1_21CollectiveEpilogueFwdINS6_IJS8_SA_S9_EEENS6_IJNS7_ILi1EEESI_SI_EEESC_SE_Li128ELb0ELb1ELb0ELb0EEENS1_19SingleTileSchedulerILb0ELb0ELb1ELi128EEEEEEEEEvNT_6ParamsE:
[----:B------:R-:W-:Y:S01]  /*0000*/  LDC R1, c[0x0][0x37c] ;  /* 0x0000df00ff017b82 */ /* 0x000fe20000000800 */
[----:B------:R-:W-:Y:S05]  /*0010*/  EXIT ;  /* 0x000000000000794d */ /* 0x000fea0003800000 */
.L_x_12:
        /* <DEDUP_REMOVED lines=14> */
.L_x_30:


//--------------------- .text._ZN7cutlass13device_kernelIN5flash19enable_sm80_to_sm89INS1_16FlashAttnFwdSm80INS1_25CollectiveMainloopFwdSm80ILi4ELi1ELb0EN4cute5tupleIJNS5_1CILi128EEENS7_ILi48EEENS7_ILi96EEEEEELi96ENS_10bfloat16_tEfNS_4arch4Sm80ELb0ELb1ELb0ELb1ELb0ELb0ELb1ELb0EEENS1_21CollectiveEpilogueFwdINS6_IJS8_SA_S9_EEENS6_IJNS7_ILi1EEESI_SI_EEESC_SE_Li128ELb1ELb1ELb0ELb0EEENS1_19SingleTileSchedulerILb1ELb0ELb1ELi128EEEEEEEEEvNT_6ParamsE --------------------------
	.section	.text._ZN7cutlass13device_kernelIN5flash19enable_sm80_to_sm89INS1_16FlashAttnFwdSm80INS1_25CollectiveMainloopFwdSm80ILi4ELi1ELb0EN4cute5tupleIJNS5_1CILi128EEENS7_ILi48EEENS7_ILi96EEEEEELi96ENS_10bfloat16_tEfNS_4arch4Sm80ELb0ELb1ELb0ELb1ELb0ELb0ELb1ELb0EEENS1_21CollectiveEpilogueFwdINS6_IJS8_SA_S9_EEENS6_IJNS7_ILi1EEESI_SI_EEESC_SE_Li128ELb1ELb1ELb0ELb0EEENS1_19SingleTileSchedulerILb1ELb0ELb1ELi128EEEEEEEEEvNT_6ParamsE,"ax",@progbits
	.align	128
.text._ZN7cutlass13device_kernelIN5flash19enable_sm80_to_sm89INS1_16FlashAttnFwdSm80INS1_25CollectiveMainloopFwdSm80ILi4ELi1ELb0EN4cute5tupleIJNS5_1CILi128EEENS7_ILi48EEENS7_ILi96EEEEEELi96ENS_10bfloat16_tEfNS_4arch4Sm80ELb0ELb1ELb0ELb1ELb0ELb0ELb1ELb0EEENS1_21CollectiveEpilogueFwdINS6_IJS8_SA_S9_EEENS6_IJNS7_ILi1EEESI_SI_EEESC_SE_Li128ELb1ELb1ELb0ELb0EEENS1_19SingleTileSchedulerILb1ELb0ELb1ELi128EEEEEEEEEvNT_6ParamsE:
        .type           _ZN7cutlass13device_kernelIN5flash19enable_sm80_to_sm89INS1_16FlashAttnFwdSm80INS1_25CollectiveMainloopFwdSm80ILi4ELi1ELb0EN4cute5tupleIJNS5_1CILi128EEENS7_ILi48EEENS7_ILi96EEEEEELi96ENS_10bfloat16_tEfNS_4arch4Sm80ELb0ELb1ELb0ELb1ELb0ELb0ELb1ELb0EEENS1_21CollectiveEpilogueFwdINS6_IJS8_SA_S9_EEENS6_IJNS7_ILi1EEESI_SI_EEESC_SE_Li128ELb1ELb1ELb0ELb0EEENS1_19SingleTileSchedulerILb1ELb0ELb1ELi128EEEEEEEEEvNT_6ParamsE,@function
        .size           _ZN7cutlass13device_kernelIN5flash19enable_sm80_to_sm89INS1_16FlashAttnFwdSm80INS1_25CollectiveMainloopFwdSm80ILi4ELi1ELb0EN4cute5tupleIJNS5_1CILi128EEENS7_ILi48EEENS7_ILi96EEEEEELi96ENS_10bfloat16_tEfNS_4arch4Sm80ELb0ELb1ELb0ELb1ELb0ELb0ELb1ELb0EEENS1_21CollectiveEpilogueFwdINS6_IJS8_SA_S9_EEENS6_IJNS7_ILi1EEESI_SI_EEESC_SE_Li128ELb1ELb1ELb0ELb0EEENS1_19SingleTileSchedulerILb1ELb0ELb1ELi128EEEEEEEEEvNT_6ParamsE,(.L_x_31 - _ZN7cutlass13device_kernelIN5flash19enable_sm80_to_sm89INS1_16FlashAttnFwdSm80INS1_25CollectiveMainloopFwdSm80ILi4ELi1ELb0EN4cute5tupleIJNS5_1CILi128EEENS7_ILi48EEENS7_ILi96EEEEEELi96ENS_10bfloat16_tEfNS_4arch4Sm80ELb0ELb1ELb0ELb1ELb0ELb0ELb1ELb0EEENS1_21CollectiveEpilogueFwdINS6_IJS8_SA_S9_EEENS6_IJNS7_ILi1EEESI_SI_EEESC_SE_Li128ELb1ELb1ELb0ELb0EEENS1_19SingleTileSchedulerILb1ELb0ELb1ELi128EEEEEEEEEvNT_6ParamsE)
        .other          _ZN7cutlass13device_kernelIN5flash19enable_sm80_to_sm89INS1_16FlashAttnFwdSm80INS1_25CollectiveMainloopFwdSm80ILi4ELi1ELb0EN4cute5tupleIJNS5_1CILi128EEENS7_ILi48EEENS7_ILi96EEEEEELi96ENS_10bfloat16_tEfNS_4arch4Sm80ELb0ELb1ELb0ELb1ELb0ELb0ELb1ELb0EEENS1_21CollectiveEpilogueFwdINS6_IJS8_SA_S9_EEENS6_IJNS7_ILi1EEESI_SI_EEESC_SE_Li128ELb1ELb1ELb0ELb0EEENS1_19SingleTileSchedulerILb1ELb0ELb1ELi128EEEEEEEEEvNT_6ParamsE,@"STO_CUDA_ENTRY STV_DEFAULT"
_ZN7cutlass13device_kernelIN5flash19enable_sm80_to_sm89INS1_16FlashAttnFwdSm80INS1_25CollectiveMainloopFwdSm80ILi4ELi1ELb0EN4cute5tupleIJNS5_1CILi128EEENS7_ILi48EEENS7_ILi96EEEEEELi96ENS_10bfloat16_tEfNS_4arch4Sm80ELb0ELb1ELb0ELb1ELb0ELb0ELb1ELb0EEENS1_21CollectiveEpilogueFwdINS6_IJS8_SA_S9_EEENS6_IJNS7_ILi1EEESI_SI_EEESC_SE_Li128ELb1ELb1ELb0ELb0EEENS1_19SingleTileSchedulerILb1ELb0ELb1ELi128EEEEEEEEEvNT_6ParamsE:
[----:B------:R-:W-:Y:S01]  /*0000*/  LDC R1, c[0x0][0x37c] ;  /* 0x0000df00ff017b82 */ /* 0x000fe20000000800 */
[----:B------:R-:W-:Y:S05]  /*0010*/  EXIT ;  /* 0x000000000000794d */ /* 0x000fea0003800000 */
.L_x_13:
        /* <DEDUP_REMOVED lines=14> */
.L_x_31:


//--------------------- .text._ZN7cutlass13device_kernelIN5flash19enable_sm80_to_sm89INS1_16FlashAttnFwdSm80INS1_25CollectiveMainloopFwdSm80ILi4ELi1ELb0EN4cute5tupleIJNS5_1CILi128EEENS7_ILi48EEENS7_ILi96EEEEEELi96ENS_10bfloat16_tEfNS_4arch4Sm80ELb0ELb1ELb0ELb1ELb0ELb1ELb1ELb0EEENS1_21CollectiveEpilogueFwdINS6_IJS8_SA_S9_EEENS6_IJNS7_ILi1EEESI_SI_EEESC_SE_Li128ELb1ELb1ELb0ELb0EEENS1_19SingleTileSchedulerILb1ELb0ELb1ELi128EEEEEEEEEvNT_6ParamsE --------------------------
	.section	.text._ZN7cutlass13device_kernelIN5flash19enable_sm80_to_sm89INS1_16FlashAttnFwdSm80INS1_25CollectiveMainloopFwdSm80ILi4ELi1ELb0EN4cute5tupleIJNS5_1CILi128EEENS7_ILi48EEENS7_ILi96EEEEEELi96ENS_10bfloat16_tEfNS_4arch4Sm80ELb0ELb1ELb0ELb1ELb0ELb1ELb1ELb0EEENS1_21CollectiveEpilogueFwdINS6_IJS8_SA_S9_EEENS6_IJNS7_ILi1EEESI_SI_EEESC_SE_Li128ELb1ELb1ELb0ELb0EEENS1_19SingleTileSchedulerILb1ELb0ELb1ELi128EEEEEEEEEvNT_6ParamsE,"ax",@progbits
	.align	128
.text._ZN7cutlass13device_kernelIN5flash19enable_sm80_to_sm89INS1_16FlashAttnFwdSm80INS1_25CollectiveMainloopFwdSm80ILi4ELi1ELb0EN4cute5tupleIJNS5_1CILi128EEENS7_ILi48EEENS7_ILi96EEEEEELi96ENS_10bfloat16_tEfNS_4arch4Sm80ELb0ELb1ELb0ELb1ELb0ELb1ELb1ELb0EEENS1_21CollectiveEpilogueFwdINS6_IJS8_SA_S9_EEENS6_IJNS7_ILi1EEESI_SI_EEESC_SE_Li128ELb1ELb1ELb0ELb0EEENS1_19SingleTileSchedulerILb1ELb0ELb1ELi128EEEEEEEEEvNT_6ParamsE:
        .type           _ZN7cutlass13device_kernelIN5flash19enable_sm80_to_sm89INS1_16FlashAttnFwdSm80INS1_25CollectiveMainloopFwdSm80ILi4ELi1ELb0EN4cute5tupleIJNS5_1CILi128EEENS7_ILi48EEENS7_ILi96EEEEEELi96ENS_10bfloat16_tEfNS_4arch4Sm80ELb0ELb1ELb0ELb1ELb0ELb1ELb1ELb0EEENS1_21CollectiveEpilogueFwdINS6_IJS8_SA_S9_EEENS6_IJNS7_ILi1EEESI_SI_EEESC_SE_Li128ELb1ELb1ELb0ELb0EEENS1_19SingleTileSchedulerILb1ELb0ELb1ELi128EEEEEEEEEvNT_6ParamsE,@function
        .size           _ZN7cutlass13device_kernelIN5flash19enable_sm80_to_sm89INS1_16FlashAttnFwdSm80INS1_25CollectiveMainloopFwdSm80ILi4ELi1ELb0EN4cute5tupleIJNS5_1CILi128EEENS7_ILi48EEENS7_ILi96EEEEEELi96ENS_10bfloat16_tEfNS_4arch4Sm80ELb0ELb1ELb0ELb1ELb0ELb1ELb1ELb0EEENS1_21CollectiveEpilogueFwdINS6_IJS8_SA_S9_EEENS6_IJNS7_ILi1EEESI_SI_EEESC_SE_Li128ELb1ELb1ELb0ELb0EEENS1_19SingleTileSchedulerILb1ELb0ELb1ELi128EEEEEEEEEvNT_6ParamsE,(.L_x_32 - _ZN7cutlass13device_kernelIN5flash19enable_sm80_to_sm89INS1_16FlashAttnFwdSm80INS1_25CollectiveMainloopFwdSm80ILi4ELi1ELb0EN4cute5tupleIJNS5_1CILi128EEENS7_ILi48EEENS7_ILi96EEEEEELi96ENS_10bfloat16_tEfNS_4arch4Sm80ELb0ELb1ELb0ELb1ELb0ELb1ELb1ELb0EEENS1_21CollectiveEpilogueFwdINS6_IJS8_SA_S9_EEENS6_IJNS7_ILi1EEESI_SI_EEESC_SE_Li128ELb1ELb1ELb0ELb0EEENS1_19SingleTileSchedulerILb1ELb0ELb1ELi128EEEEEEEEEvNT_6ParamsE)
        .other          _ZN7cutlass13device_kernelIN5flash19enable_sm80_to_sm89INS1_16FlashAttnFwdSm80INS1_25CollectiveMainloopFwdSm80ILi4ELi1ELb0EN4cute5tupleIJNS5_1CILi128EEENS7_ILi48EEENS7_ILi96EEEEEELi96ENS_10bfloat16_tEfNS_4arch4Sm80ELb0ELb1ELb0ELb1ELb0ELb1ELb1ELb0EEENS1_21CollectiveEpilogueFwdINS6_IJS8_SA_S9_EEENS6_IJNS7_ILi1EEESI_SI_EEESC_SE_Li128ELb1ELb1ELb0ELb0EEENS1_19SingleTileSchedulerILb1ELb0ELb1ELi128EEEEEEEEEvNT_6ParamsE,@"STO_CUDA_ENTRY STV_DEFAULT"
_ZN7cutlass13device_kernelIN5flash19enable_sm80_to_sm89INS1_16FlashAttnFwdSm80INS1_25CollectiveMainloopFwdSm80ILi4ELi1ELb0EN4cute5tupleIJNS5_1CILi128EEENS7_ILi48EEENS7_ILi96EEEEEELi96ENS_10bfloat16_tEfNS_4arch4Sm80ELb0ELb1ELb0ELb1ELb0ELb1ELb1ELb0EEENS1_21CollectiveEpilogueFwdINS6_IJS8_SA_S9_EEENS6_IJNS7_ILi1EEESI_SI_EEESC_SE_Li128ELb1ELb1ELb0ELb0EEENS1_19SingleTileSchedulerILb1ELb0ELb1ELi128EEEEEEEEEvNT_6ParamsE:
[----:B------:R-:W-:Y:S01]  /*0000*/  LDC R1, c[0x0][0x37c] ;  /* 0x0000df00ff017b82 */ /* 0x000fe20000000800 */
[----:B------:R-:W-:Y:S05]  /*0010*/  EXIT ;  /* 0x000000000000794d */ /* 0x000fea0003800000 */
.L_x_14:
        /* <DEDUP_REMOVED lines=14> */
.L_x_32:


//--------------------- .text._ZN7cutlass13device_kernelIN5flash19enable_sm80_to_sm89INS1_16FlashAttnFwdSm80INS1_25CollectiveMainloopFwdSm80ILi4ELi1ELb0EN4cute5tupleIJNS5_1CILi128EEENS7_ILi64EEENS7_ILi96EEEEEELi96ENS_10bfloat16_tEfNS_4arch4Sm80ELb1ELb0ELb0ELb0ELb0ELb0ELb1ELb0EEENS1_21CollectiveEpilogueFwdINS6_IJS8_SA_S9_EEENS6_IJNS7_ILi1EEESI_SI_EEESC_SE_Li128ELb0ELb1ELb0ELb0EEENS1_30DynamicPersistentTileSchedulerILi128ELi128ELb0ELb1ELb0EEEEEEEEEvNT_6ParamsE --------------------------
	.section	.text._ZN7cutlass13device_kernelIN5flash19enable_sm80_to_sm89INS1_16FlashAttnFwdSm80INS1_25CollectiveMainloopFwdSm80ILi4ELi1ELb0EN4cute5tupleIJNS5_1CILi128EEENS7_ILi64EEENS7_ILi96EEEEEELi96ENS_10bfloat16_tEfNS_4arch4Sm80ELb1ELb0ELb0ELb0ELb0ELb0ELb1ELb0EEENS1_21CollectiveEpilogueFwdINS6_IJS8_SA_S9_EEENS6_IJNS7_ILi1EEESI_SI_EEESC_SE_Li128ELb0ELb1ELb0ELb0EEENS1_30DynamicPersistentTileSchedulerILi128ELi128ELb0ELb1ELb0EEEEEEEEEvNT_6ParamsE,"ax",@progbits
	.align	128
.text._ZN7cutlass13device_kernelIN5flash19enable_sm80_to_sm89INS1_16FlashAttnFwdSm80INS1_25CollectiveMainloopFwdSm80ILi4ELi1ELb0EN4cute5tupleIJNS5_1CILi128EEENS7_ILi64EEENS7_ILi96EEEEEELi96ENS_10bfloat16_tEfNS_4arch4Sm80ELb1ELb0ELb0ELb0ELb0ELb0ELb1ELb0EEENS1_21CollectiveEpilogueFwdINS6_IJS8_SA_S9_EEENS6_IJNS7_ILi1EEESI_SI_EEESC_SE_Li128ELb0ELb1ELb0ELb0EEENS1_30DynamicPersistentTileSchedulerILi128ELi128ELb0ELb1ELb0EEEEEEEEEvNT_6ParamsE:
        .type           _ZN7cutlass13device_kernelIN5flash19enable_sm80_to_sm89INS1_16FlashAttnFwdSm80INS1_25CollectiveMainloopFwdSm80ILi4ELi1ELb0EN4cute5tupleIJNS5_1CILi128EEENS7_ILi64EEENS7_ILi96EEEEEELi96ENS_10bfloat16_tEfNS_4arch4Sm80ELb1ELb0ELb0ELb0ELb0ELb0ELb1ELb0EEENS1_21CollectiveEpilogueFwdINS6_IJS8_SA_S9_EEENS6_IJNS7_ILi1EEESI_SI_EEESC_SE_Li128ELb0ELb1ELb0ELb0EEENS1_30DynamicPersistentTileSchedulerILi128ELi128ELb0ELb1ELb0EEEEEEEEEvNT_6ParamsE,@function
        .size           _ZN7cutlass13device_kernelIN5flash19enable_sm80_to_sm89INS1_16FlashAttnFwdSm80INS1_25CollectiveMainloopFwdSm80ILi4ELi1ELb0EN4cute5tupleIJNS5_1CILi128EEENS7_ILi64EEENS7_ILi96EEEEEELi96ENS_10bfloat16_tEfNS_4arch4Sm80ELb1ELb0ELb0ELb0ELb0ELb0ELb1ELb0EEENS1_21CollectiveEpilogueFwdINS6_IJS8_SA_S9_EEENS6_IJNS7_ILi1EEESI_SI_EEESC_SE_Li128ELb0ELb1ELb0ELb0EEENS1_30DynamicPersistentTileSchedulerILi128ELi128ELb0ELb1ELb0EEEEEEEEEvNT_6ParamsE,(.L_x_33 - _ZN7cutlass13device_kernelIN5flash19enable_sm80_to_sm89INS1_16FlashAttnFwdSm80INS1_25CollectiveMainloopFwdSm80ILi4ELi1ELb0EN4cute5tupleIJNS5_1CILi128EEENS7_ILi64EEENS7_ILi96EEEEEELi96ENS_10bfloat16_tEfNS_4arch4Sm80ELb1ELb0ELb0ELb0ELb0ELb0ELb1ELb0EEENS1_21CollectiveEpilogueFwdINS6_IJS8_SA_S9_EEENS6_IJNS7_ILi1EEESI_SI_EEESC_SE_Li128ELb0ELb1ELb0ELb0EEENS1_30DynamicPersistentTileSchedulerILi128ELi128ELb0ELb1ELb0EEEEEEEEEvNT_6ParamsE)
        .other          _ZN7cutlass13device_kernelIN5flash19enable_sm80_to_sm89INS1_16FlashAttnFwdSm80INS1_25CollectiveMainloopFwdSm80ILi4ELi1ELb0EN4cute5tupleIJNS5_1CILi128EEENS7_ILi64EEENS7_ILi96EEEEEELi96ENS_10bfloat16_tEfNS_4arch4Sm80ELb1ELb0ELb0ELb0ELb0ELb0ELb1ELb0EEENS1_21CollectiveEpilogueFwdINS6_IJS8_SA_S9_EEENS6_IJNS7_ILi1EEESI_SI_EEESC_SE_Li128ELb0ELb1ELb0ELb0EEENS1_30DynamicPersistentTileSchedulerILi128ELi128ELb0ELb1ELb0EEEEEEEEEvNT_6ParamsE,@"STO_CUDA_ENTRY STV_DEFAULT"
_ZN7cutlass13device_kernelIN5flash19enable_sm80_to_sm89INS1_16FlashAttnFwdSm80INS1_25CollectiveMainloopFwdSm80ILi4ELi1ELb0EN4cute5tupleIJNS5_1CILi128EEENS7_ILi64EEENS7_ILi96EEEEEELi96ENS_10bfloat16_tEfNS_4arch4Sm80ELb1ELb0ELb0ELb0ELb0ELb0ELb1ELb0EEENS1_21CollectiveEpilogueFwdINS6_IJS8_SA_S9_EEENS6_IJNS7_ILi1EEESI_SI_EEESC_SE_Li128ELb0ELb1ELb0ELb0EEENS1_30DynamicPersistentTileSchedulerILi128ELi128ELb0ELb1ELb0EEEEEEEEEvNT_6ParamsE:
[----:B------:R-:W-:Y:S01]  /*0000*/  LDC R1, c[0x0][0x37c] ;  /* 0x0000df00ff017b82 */ /* 0x000fe20000000800 */
[----:B------:R-:W-:Y:S05]  /*0010*/  EXIT ;  /* 0x000000000000794d */ /* 0x000fea0003800000 */
.L_x_15:
        /* <DEDUP_REMOVED lines=14> */
.L_x_33:


//--------------------- .text._ZN7cutlass13device_kernelIN5flash19enable_sm80_to_sm89INS1_16FlashAttnFwdSm80INS1_25CollectiveMainloopFwdSm80ILi4ELi1ELb0EN4cute5tupleIJNS5_1CILi128EEENS7_ILi64EEENS7_ILi96EEEEEELi96ENS_10bfloat16_tEfNS_4arch4Sm80ELb1ELb0ELb0ELb1ELb0ELb0ELb1ELb0EEENS1_21CollectiveEpilogueFwdINS6_IJS8_SA_S9_EEENS6_IJNS7_ILi1EEESI_SI_EEESC_SE_Li128ELb1ELb1ELb0ELb0EEENS1_19SingleTileSchedulerILb1ELb0ELb1ELi128EEEEEEEEEvNT_6ParamsE --------------------------
	.section	.text._ZN7cutlass13device_kernelIN5flash19enable_sm80_to_sm89INS1_16FlashAttnFwdSm80INS1_25CollectiveMainloopFwdSm80ILi4ELi1ELb0EN4cute5tupleIJNS5_1CILi128EEENS7_ILi64EEENS7_ILi96EEEEEELi96ENS_10bfloat16_tEfNS_4arch4Sm80ELb1ELb0ELb0ELb1ELb0ELb0ELb1ELb0EEENS1_21CollectiveEpilogueFwdINS6_IJS8_SA_S9_EEENS6_IJNS7_ILi1EEESI_SI_EEESC_SE_Li128ELb1ELb1ELb0ELb0EEENS1_19SingleTileSchedulerILb1ELb0ELb1ELi128EEEEEEEEEvNT_6ParamsE,"ax",@progbits
	.align	128
.text._ZN7cutlass13device_kernelIN5flash19enable_sm80_to_sm89INS1_16FlashAttnFwdSm80INS1_25CollectiveMainloopFwdSm80ILi4ELi1ELb0EN4cute5tupleIJNS5_1CILi128EEENS7_ILi64EEENS7_ILi96EEEEEELi96ENS_10bfloat16_tEfNS_4arch4Sm80ELb1ELb0ELb0ELb1ELb0ELb0ELb1ELb0EEENS1_21CollectiveEpilogueFwdINS6_IJS8_SA_S9_EEENS6_IJNS7_ILi1EEESI_SI_EEESC_SE_Li128ELb1ELb1ELb0ELb0EEENS1_19SingleTileSchedulerILb1ELb0ELb1ELi128EEEEEEEEEvNT_6ParamsE:
        .type           _ZN7cutlass13device_kernelIN5flash19enable_sm80_to_sm89INS1_16FlashAttnFwdSm80INS1_25CollectiveMainloopFwdSm80ILi4ELi1ELb0EN4cute5tupleIJNS5_1CILi128EEENS7_ILi64EEENS7_ILi96EEEEEELi96ENS_10bfloat16_tEfNS_4arch4Sm80ELb1ELb0ELb0ELb1ELb0ELb0ELb1ELb0EEENS1_21CollectiveEpilogueFwdINS6_IJS8_SA_S9_EEENS6_IJNS7_ILi1EEESI_SI_EEESC_SE_Li128ELb1ELb1ELb0ELb0EEENS1_19SingleTileSchedulerILb1ELb0ELb1ELi128EEEEEEEEEvNT_6ParamsE,@function
        .size           _ZN7cutlass13device_kernelIN5flash19enable_sm80_to_sm89INS1_16FlashAttnFwdSm80INS1_25CollectiveMainloopFwdSm80ILi4ELi1ELb0EN4cute5tupleIJNS5_1CILi128EEENS7_ILi64EEENS7_ILi96EEEEEELi96ENS_10bfloat16_tEfNS_4arch4Sm80ELb1ELb0ELb0ELb1ELb0ELb0ELb1ELb0EEENS1_21CollectiveEpilogueFwdINS6_IJS8_SA_S9_EEENS6_IJNS7_ILi1EEESI_SI_EEESC_SE_Li128ELb1ELb1ELb0ELb0EEENS1_19SingleTileSchedulerILb1ELb0ELb1ELi128EEEEEEEEEvNT_6ParamsE,(.L_x_34 - _ZN7cutlass13device_kernelIN5flash19enable_sm80_to_sm89INS1_16FlashAttnFwdSm80INS1_25CollectiveMainloopFwdSm80ILi4ELi1ELb0EN4cute5tupleIJNS5_1CILi128EEENS7_ILi64EEENS7_ILi96EEEEEELi96ENS_10bfloat16_tEfNS_4arch4Sm80ELb1ELb0ELb0ELb1ELb0ELb0ELb1ELb0EEENS1_21CollectiveEpilogueFwdINS6_IJS8_SA_S9_EEENS6_IJNS7_ILi1EEESI_SI_EEESC_SE_Li128ELb1ELb1ELb0ELb0EEENS1_19SingleTileSchedulerILb1ELb0ELb1ELi128EEEEEEEEEvNT_6ParamsE)
        .other          _ZN7cutlass13device_kernelIN5flash19enable_sm80_to_sm89INS1_16FlashAttnFwdSm80INS1_25CollectiveMainloopFwdSm80ILi4ELi1ELb0EN4cute5tupleIJNS5_1CILi128EEENS7_ILi64EEENS7_ILi96EEEEEELi96ENS_10bfloat16_tEfNS_4arch4Sm80ELb1ELb0ELb0ELb1ELb0ELb0ELb1ELb0EEENS1_21CollectiveEpilogueFwdINS6_IJS8_SA_S9_EEENS6_IJNS7_ILi1EEESI_SI_EEESC_SE_Li128ELb1ELb1ELb0ELb0EEENS1_19SingleTileSchedulerILb1ELb0ELb1ELi128EEEEEEEEEvNT_6ParamsE,@"STO_CUDA_ENTRY STV_DEFAULT"
_ZN7cutlass13device_kernelIN5flash19enable_sm80_to_sm89INS1_16FlashAttnFwdSm80INS1_25CollectiveMainloopFwdSm80ILi4ELi1ELb0EN4cute5tupleIJNS5_1CILi128EEENS7_ILi64EEENS7_ILi96EEEEEELi96ENS_10bfloat16_tEfNS_4arch4Sm80ELb1ELb0ELb0ELb1ELb0ELb0ELb1ELb0EEENS1_21CollectiveEpilogueFwdINS6_IJS8_SA_S9_EEENS6_IJNS7_ILi1EEESI_SI_EEESC_SE_Li128ELb1ELb1ELb0ELb0EEENS1_19SingleTileSchedulerILb1ELb0ELb1ELi128EEEEEEEEEvNT_6ParamsE:
[----:B------:R-:W-:Y:S01]  /*0000*/  LDC R1, c[0x0][0x37c] ;  /* 0x0000df00ff017b82 */ /* 0x000fe20000000800 */
[----:B------:R-:W-:Y:S05]  /*0010*/  EXIT ;  /* 0x000000000000794d */ /* 0x000fea0003800000 */
.L_x_16:
        /* <DEDUP_REMOVED lines=14> */
.L_x_34:


//--------------------- .text._ZN7cutlass13device_kernelIN5flash19enable_sm80_to_sm89INS1_16FlashAttnFwdSm80INS1_25CollectiveMainloopFwdSm80ILi4ELi1ELb0EN4cute5tupleIJNS5_1CILi128EEENS7_ILi64EEENS7_ILi96EEEEEELi96ENS_10bfloat16_tEfNS_4arch4Sm80ELb1ELb0ELb0ELb1ELb0ELb1ELb1ELb0EEENS1_21CollectiveEpilogueFwdINS6_IJS8_SA_S9_EEENS6_IJNS7_ILi1EEESI_SI_EEESC_SE_Li128ELb1ELb1ELb0ELb0EEENS1_19SingleTileSchedulerILb1ELb0ELb1ELi128EEEEEEEEEvNT_6ParamsE --------------------------
	.section	.text._ZN7cutlass13device_kernelIN5flash19enable_sm80_to_sm89INS1_16FlashAttnFwdSm80INS1_25CollectiveMainloopFwdSm80ILi4ELi1ELb0EN4cute5tupleIJNS5_1CILi128EEENS7_ILi64EEENS7_ILi96EEEEEELi96ENS_10bfloat16_tEfNS_4arch4Sm80ELb1ELb0ELb0ELb1ELb0ELb1ELb1ELb0EEENS1_21CollectiveEpilogueFwdINS6_IJS8_SA_S9_EEENS6_IJNS7_ILi1EEESI_SI_EEESC_SE_Li128ELb1ELb1ELb0ELb0EEENS1_19SingleTileSchedulerILb1ELb0ELb1ELi128EEEEEEEEEvNT_6ParamsE,"ax",@progbits
	.align	128
.text._ZN7cutlass13device_kernelIN5flash19enable_sm80_to_sm89INS1_16FlashAttnFwdSm80INS1_25CollectiveMainloopFwdSm80ILi4ELi1ELb0EN4cute5tupleIJNS5_1CILi128EEENS7_ILi64EEENS7_ILi96EEEEEELi96ENS_10bfloat16_tEfNS_4arch4Sm80ELb1ELb0ELb0ELb1ELb0ELb1ELb1ELb0EEENS1_21CollectiveEpilogueFwdINS6_IJS8_SA_S9_EEENS6_IJNS7_ILi1EEESI_SI_EEESC_SE_Li128ELb1ELb1ELb0ELb0EEENS1_19SingleTileSchedulerILb1ELb0ELb1ELi128EEEEEEEEEvNT_6ParamsE:
        .type           _ZN7cutlass13device_kernelIN5flash19enable_sm80_to_sm89INS1_16FlashAttnFwdSm80INS1_25CollectiveMainloopFwdSm80ILi4ELi1ELb0EN4cute5tupleIJNS5_1CILi128EEENS7_ILi64EEENS7_ILi96EEEEEELi96ENS_10bfloat16_tEfNS_4arch4Sm80ELb1ELb0ELb0ELb1ELb0ELb1ELb1ELb0EEENS1_21CollectiveEpilogueFwdINS6_IJS8_SA_S9_EEENS6_IJNS7_ILi1EEESI_SI_EEESC_SE_Li128ELb1ELb1ELb0ELb0EEENS1_19SingleTileSchedulerILb1ELb0ELb1ELi128EEEEEEEEEvNT_6ParamsE,@function
        .size           _ZN7cutlass13device_kernelIN5flash19enable_sm80_to_sm89INS1_16FlashAttnFwdSm80INS1_25CollectiveMainloopFwdSm80ILi4ELi1ELb0EN4cute5tupleIJNS5_1CILi128EEENS7_ILi64EEENS7_ILi96EEEEEELi96ENS_10bfloat16_tEfNS_4arch4Sm80ELb1ELb0ELb0ELb1ELb0ELb1ELb1ELb0EEENS1_21CollectiveEpilogueFwdINS6_IJS8_SA_S9_EEENS6_IJNS7_ILi1EEESI_SI_EEESC_SE_Li128ELb1ELb1ELb0ELb0EEENS1_19SingleTileSchedulerILb1ELb0ELb1ELi128EEEEEEEEEvNT_6ParamsE,(.L_x_35 - _ZN7cutlass13device_kernelIN5flash19enable_sm80_to_sm89INS1_16FlashAttnFwdSm80INS1_25CollectiveMainloopFwdSm80ILi4ELi1ELb0EN4cute5tupleIJNS5_1CILi128EEENS7_ILi64EEENS7_ILi96EEEEEELi96ENS_10bfloat16_tEfNS_4arch4Sm80ELb1ELb0ELb0ELb1ELb0ELb1ELb1ELb0EEENS1_21CollectiveEpilogueFwdINS6_IJS8_SA_S9_EEENS6_IJNS7_ILi1EEESI_SI_EEESC_SE_Li128ELb1ELb1ELb0ELb0EEENS1_19SingleTileSchedulerILb1ELb0ELb1ELi128EEEEEEEEEvNT_6ParamsE)
        .other          _ZN7cutlass13device_kernelIN5flash19enable_sm80_to_sm89INS1_16FlashAttnFwdSm80INS1_25CollectiveMainloopFwdSm80ILi4ELi1ELb0EN4cute5tupleIJNS5_1CILi128EEENS7_ILi64EEENS7_ILi96EEEEEELi96ENS_10bfloat16_tEfNS_4arch4Sm80ELb1ELb0ELb0ELb1ELb0ELb1ELb1ELb0EEENS1_21CollectiveEpilogueFwdINS6_IJS8_SA_S9_EEENS6_IJNS7_ILi1EEESI_SI_EEESC_SE_Li128ELb1ELb1ELb0ELb0EEENS1_19SingleTileSchedulerILb1ELb0ELb1ELi128EEEEEEEEEvNT_6ParamsE,@"STO_CUDA_ENTRY STV_DEFAULT"
_ZN7cutlass13device_kernelIN5flash19enable_sm80_to_sm89INS1_16FlashAttnFwdSm80INS1_25CollectiveMainloopFwdSm80ILi4ELi1ELb0EN4cute5tupleIJNS5_1CILi128EEENS7_ILi64EEENS7_ILi96EEEEEELi96ENS_10bfloat16_tEfNS_4arch4Sm80ELb1ELb0ELb0ELb1ELb0ELb1ELb1ELb0EEENS1_21CollectiveEpilogueFwdINS6_IJS8_SA_S9_EEENS6_IJNS7_ILi1EEESI_SI_EEESC_SE_Li128ELb1ELb1ELb0ELb0EEENS1_19SingleTileSchedulerILb1ELb0ELb1ELi128EEEEEEEEEvNT_6ParamsE:
[----:B------:R-:W-:Y:S01]  /*0000*/  LDC R1, c[0x0][0x37c] ;  /* 0x0000df00ff017b82 */ /* 0x000fe20000000800 */
[----:B------:R-:W-:Y:S05]  /*0010*/  EXIT ;  /* 0x000000000000794d */ /* 0x000fea0003800000 */
.L_x_17:
        /* <DEDUP_REMOVED lines=14> */
.L_x_35:


//--------------------- .nv.shared.reserved.0     --------------------------
	.section	.nv.shared.reserved.0,"aw",@nobits
	.weak		__nv_reservedSMEM_offset_0_alias
	.size		__nv_reservedSMEM_offset_0_alias, 0, 64
	.other		__nv_reservedSMEM_offset_0_alias,@"STO_CUDA_RESERVED_SHARED STV_DEFAULT"
__nv_reservedSMEM_offset_0_alias:
	.zero		0
	.zero		64


//--------------------- .nv.global                --------------------------
	.section	.nv.global,"aw",@nobits
.nv.global:
	.type		_ZN76_INTERNAL_80cec074_40_flash_fwd_hdim96_bf16_softcapall_sm80_cu_744032ad_35804cute1_E,@object
	.size		_ZN76_INTERNAL_80cec074_40_flash_fwd_hdim96_bf16_softcapall_sm80_cu_744032ad_35804cute1_E,(_ZN76_INTERNAL_80cec074_40_flash_fwd_hdim96_bf16_softcapall_sm80_cu_744032ad_35804cuda3std3__45__cpo6cbeginE - _ZN76_INTERNAL_80cec074_40_flash_fwd_hdim96_bf16_softcapall_sm80_cu_744032ad_35804cute1_E)
_ZN76_INTERNAL_80cec074_40_flash_fwd_hdim96_bf16_softcapall_sm80_cu_744032ad_35804cute1_E:
	.zero		1
	.type		_ZN76_INTERNAL_80cec074_40_flash_fwd_hdim96_bf16_softcapall_sm80_cu_744032ad_35804cuda3std3__45__cpo6cbeginE,@object
	.size		_ZN76_INTERNAL_80cec074_40_flash_fwd_hdim96_bf16_softcapall_sm80_cu_744032ad_35804cuda3std3__45__cpo6cbeginE,(_ZN76_INTERNAL_80cec074_40_flash_fwd_hdim96_bf16_softcapall_sm80_cu_744032ad_35804cuda3std3__48in_placeE - _ZN76_INTERNAL_80cec074_40_flash_fwd_hdim96_bf16_softcapall_sm80_cu_744032ad_35804cuda3std3__45__cpo6cbeginE)
_ZN76_INTERNAL_80cec074_40_flash_fwd_hdim96_bf16_softcapall_sm80_cu_744032ad_35804cuda3std3__45__cpo6cbeginE:
	.zero		1
	.type		_ZN76_INTERNAL_80cec074_40_flash_fwd_hdim96_bf16_softcapall_sm80_cu_744032ad_35804cuda3std3__48in_placeE,@object
	.size		_ZN76_INTERNAL_80cec074_40_flash_fwd_hdim96_bf16_softcapall_sm80_cu_744032ad_35804cuda3std3__48in_placeE,(_ZN76_INTERNAL_80cec074_40_flash_fwd_hdim96_bf16_softcapall_sm80_cu_744032ad_35804cuda3std6ranges3__45__cpo9iter_moveE - _ZN76_INTERNAL_80cec074_40_flash_fwd_hdim96_bf16_softcapall_sm80_cu_744032ad_35804cuda3std3__48in_placeE)
_ZN76_INTERNAL_80cec074_40_flash_fwd_hdim96_bf16_softcapall_sm80_cu_744032ad_35804cuda3std3__48in_placeE:
	.zero		1
	.type		_ZN76_INTERNAL_80cec074_40_flash_fwd_hdim96_bf16_softcapall_sm80_cu_744032ad_35804cuda3std6ranges3__45__cpo9iter_moveE,@object
	.size		_ZN76_INTERNAL_80cec074_40_flash_fwd_hdim96_bf16_softcapall_sm80_cu_744032ad_35804cuda3std6ranges3__45__cpo9iter_moveE,(_ZN76_INTERNAL_80cec074_40_flash_fwd_hdim96_bf16_softcapall_sm80_cu_744032ad_35804cuda3std3__45__cpo5beginE - _ZN76_INTERNAL_80cec074_40_flash_fwd_hdim96_bf16_softcapall_sm80_cu_744032ad_35804cuda3std6ranges3__45__cpo9iter_moveE)
_ZN76_INTERNAL_80cec074_40_flash_fwd_hdim96_bf16_softcapall_sm80_cu_744032ad_35804cuda3std6ranges3__45__cpo9iter_moveE:
	.zero		1
	.type		_ZN76_INTERNAL_80cec074_40_flash_fwd_hdim96_bf16_softcapall_sm80_cu_744032ad_35804cuda3std3__45__cpo5beginE,@object
	.size		_ZN76_INTERNAL_80cec074_40_flash_fwd_hdim96_bf16_softcapall_sm80_cu_744032ad_35804cuda3std3__45__cpo5beginE,(_ZN76_INTERNAL_80cec074_40_flash_fwd_hdim96_bf16_softcapall_sm80_cu_744032ad_35804cuda3std3__478_GLOBAL__N__80cec074_40_flash_fwd_hdim96_bf16_softcapall_sm80_cu_744032ad_35806ignoreE - _ZN76_INTERNAL_80cec074_40_flash_fwd_hdim96_bf16_softcapall_sm80_cu_744032ad_35804cuda3std3__45__cpo5beginE)
_ZN76_INTERNAL_80cec074_40_flash_fwd_hdim96_bf16_softcapall_sm80_cu_744032ad_35804cuda3std3__45__cpo5beginE:
	.zero		1
	.type		_ZN76_INTERNAL_80cec074_40_flash_fwd_hdim96_bf16_softcapall_sm80_cu_744032ad_35804cuda3std3__478_GLOBAL__N__80cec074_40_flash_fwd_hdim96_bf16_softcapall_sm80_cu_744032ad_35806ignoreE,@object
	.size		_ZN76_INTERNAL_80cec074_40_flash_fwd_hdim96_bf16_softcapall_sm80_cu_744032ad_35804cuda3std3__478_GLOBAL__N__80cec074_40_flash_fwd_hdim96_bf16_softcapall_sm80_cu_744032ad_35806ignoreE,(_ZN76_INTERNAL_80cec074_40_flash_fwd_hdim96_bf16_softcapall_sm80_cu_744032ad_35804cute7productE - _ZN76_INTERNAL_80cec074_40_flash_fwd_hdim96_bf16_softcapall_sm80_cu_744032ad_35804cuda3std3__478_GLOBAL__N__80cec074_40_flash_fwd_hdim96_bf16_softcapall_sm80_cu_744032ad_35806ignoreE)
_ZN76_INTERNAL_80cec074_40_flash_fwd_hdim96_bf16_softcapall_sm80_cu_744032ad_35804cuda3std3__478_GLOBAL__N__80cec074_40_flash_fwd_hdim96_bf16_softcapall_sm80_cu_744032ad_35806ignoreE:
	.zero		1
	.type		_ZN76_INTERNAL_80cec074_40_flash_fwd_hdim96_bf16_softcapall_sm80_cu_744032ad_35804cute7productE,@object
	.size		_ZN76_INTERNAL_80cec074_40_flash_fwd_hdim96_bf16_softcapall_sm80_cu_744032ad_35804cute7productE,(_ZN76_INTERNAL_80cec074_40_flash_fwd_hdim96_bf16_softcapall_sm80_cu_744032ad_35804cuda3std3__45__cpo3endE - _ZN76_INTERNAL_80cec074_40_flash_fwd_hdim96_bf16_softcapall_sm80_cu_744032ad_35804cute7productE)
_ZN76_INTERNAL_80cec074_40_flash_fwd_hdim96_bf16_softcapall_sm80_cu_744032ad_35804cute7productE:
	.zero		1
	.type		_ZN76_INTERNAL_80cec074_40_flash_fwd_hdim96_bf16_softcapall_sm80_cu_744032ad_35804cuda3std3__45__cpo3endE,@object
	.size		_ZN76_INTERNAL_80cec074_40_flash_fwd_hdim96_bf16_softcapall_sm80_cu_744032ad_35804cuda3std3__45__cpo3endE,(_ZN76_INTERNAL_80cec074_40_flash_fwd_hdim96_bf16_softcapall_sm80_cu_744032ad_35804cuda3std3__419piecewise_constructE - _ZN76_INTERNAL_80cec074_40_flash_fwd_hdim96_bf16_softcapall_sm80_cu_744032ad_35804cuda3std3__45__cpo3endE)
_ZN76_INTERNAL_80cec074_40_flash_fwd_hdim96_bf16_softcapall_sm80_cu_744032ad_35804cuda3std3__45__cpo3endE:
	.zero		1
	.type		_ZN76_INTERNAL_80cec074_40_flash_fwd_hdim96_bf16_softcapall_sm80_cu_744032ad_35804cuda3std3__419piecewise_constructE,@object
	.size		_ZN76_INTERNAL_80cec074_40_flash_fwd_hdim96_bf16_softcapall_sm80_cu_744032ad_35804cuda3std3__419piecewise_constructE,(_ZN76_INTERNAL_80cec074_40_flash_fwd_hdim96_bf16_softcapall_sm80_cu_744032ad_35804cuda3std3__45__cpo4cendE - _ZN76_INTERNAL_80cec074_40_flash_fwd_hdim96_bf16_softcapall_sm80_cu_744032ad_35804cuda3std3__419piecewise_constructE)
_ZN76_INTERNAL_80cec074_40_flash_fwd_hdim96_bf16_softcapall_sm80_cu_744032ad_35804cuda3std3__419piecewise_constructE:
	.zero		1
	.type		_ZN76_INTERNAL_80cec074_40_flash_fwd_hdim96_bf16_softcapall_sm80_cu_744032ad_35804cuda3std3__45__cpo4cendE,@object
	.size		_ZN76_INTERNAL_80cec074_40_flash_fwd_hdim96_bf16_softcapall_sm80_cu_744032ad_35804cuda3std3__45__cpo4cendE,(_ZN76_INTERNAL_80cec074_40_flash_fwd_hdim96_bf16_softcapall_sm80_cu_744032ad_35804cuda3std6ranges3__45__cpo4swapE - _ZN76_INTERNAL_80cec074_40_flash_fwd_hdim96_bf16_softcapall_sm80_cu_744032ad_35804cuda3std3__45__cpo4cendE)
_ZN76_INTERNAL_80cec074_40_flash_fwd_hdim96_bf16_softcapall_sm80_cu_744032ad_35804cuda3std3__45__cpo4cendE:
	.zero		1
	.type		_ZN76_INTERNAL_80cec074_40_flash_fwd_hdim96_bf16_softcapall_sm80_cu_744032ad_35804cuda3std6ranges3__45__cpo4swapE,@object
	.size		_ZN76_INTERNAL_80cec074_40_flash_fwd_hdim96_bf16_softcapall_sm80_cu_744032ad_35804cuda3std6ranges3__45__cpo4swapE,(.L_7 - _ZN76_INTERNAL_80cec074_40_flash_fwd_hdim96_bf16_softcapall_sm80_cu_744032ad_35804cuda3std6ranges3__45__cpo4swapE)
_ZN76_INTERNAL_80cec074_40_flash_fwd_hdim96_bf16_softcapall_sm80_cu_744032ad_35804cuda3std6ranges3__45__cpo4swapE:
	.zero		1
.L_7:


//--------------------- .nv.constant0._ZN7cutlass13device_kernelIN5flash19enable_sm80_to_sm89INS1_16FlashAttnFwdSm80INS1_25CollectiveMainloopFwdSm80ILi4ELi1ELb0EN4cute5tupleIJNS5_1CILi128EEENS7_ILi64EEENS7_ILi96EEEEEELi96ENS_10bfloat16_tEfNS_4arch4Sm80ELb0ELb0ELb1ELb0ELb0ELb0ELb1ELb0EEENS1_21CollectiveEpilogueFwdINS6_IJS8_SA_S9_EEENS6_IJNS7_ILi1EEESI_SI_EEESC_SE_Li128ELb0ELb1ELb0ELb0EEENS1_19SingleTileSchedulerILb0ELb0ELb1ELi128EEEEEEEEEvNT_6ParamsE --------------------------
	.section	.nv.constant0._ZN7cutlass13device_kernelIN5flash19enable_sm80_to_sm89INS1_16FlashAttnFwdSm80INS1_25CollectiveMainloopFwdSm80ILi4ELi1ELb0EN4cute5tupleIJNS5_1CILi128EEENS7_ILi64EEENS7_ILi96EEEEEELi96ENS_10bfloat16_tEfNS_4arch4Sm80ELb0ELb0ELb1ELb0ELb0ELb0ELb1ELb0EEENS1_21CollectiveEpilogueFwdINS6_IJS8_SA_S9_EEENS6_IJNS7_ILi1EEESI_SI_EEESC_SE_Li128ELb0ELb1ELb0ELb0EEENS1_19SingleTileSchedulerILb0ELb0ELb1ELi128EEEEEEEEEvNT_6ParamsE,"a",@progbits
	.sectionflags	@""
	.align	4
.nv.constant0._ZN7cutlass13device_kernelIN5flash19enable_sm80_to_sm89INS1_16FlashAttnFwdSm80INS1_25CollectiveMainloopFwdSm80ILi4ELi1ELb0EN4cute5tupleIJNS5_1CILi128EEENS7_ILi64EEENS7_ILi96EEEEEELi96ENS_10bfloat16_tEfNS_4arch4Sm80ELb0ELb0ELb1ELb0ELb0ELb0ELb1ELb0EEENS1_21CollectiveEpilogueFwdINS6_IJS8_SA_S9_EEENS6_IJNS7_ILi1EEESI_SI_EEESC_SE_Li128ELb0ELb1ELb0ELb0EEENS1_19SingleTileSchedulerILb0ELb0ELb1ELi128EEEEEEEEEvNT_6ParamsE:
	.zero		1944


//--------------------- .nv.constant0._ZN7cutlass13device_kernelIN5flash19enable_sm80_to_sm89INS1_16FlashAttnFwdSm80INS1_25CollectiveMainloopFwdSm80ILi4ELi1ELb0EN4cute5tupleIJNS5_1CILi128EEENS7_ILi64EEENS7_ILi96EEEEEELi96ENS_10bfloat16_tEfNS_4arch4Sm80ELb0ELb0ELb1ELb1ELb0ELb0ELb1ELb0EEENS1_21CollectiveEpilogueFwdINS6_IJS8_SA_S9_EEENS6_IJNS7_ILi1EEESI_SI_EEESC_SE_Li128ELb1ELb1ELb0ELb0EEENS1_19SingleTileSchedulerILb1ELb0ELb1ELi128EEEEEEEEEvNT_6ParamsE --------------------------
	.section	.nv.constant0._ZN7cutlass13device_kernelIN5flash19enable_sm80_to_sm89INS1_16FlashAttnFwdSm80INS1_25CollectiveMainloopFwdSm80ILi4ELi1ELb0EN4cute5tupleIJNS5_1CILi128EEENS7_ILi64EEENS7_ILi96EEEEEELi96ENS_10bfloat16_tEfNS_4arch4Sm80ELb0ELb0ELb1ELb1ELb0ELb0ELb1ELb0EEENS1_21CollectiveEpilogueFwdINS6_IJS8_SA_S9_EEENS6_IJNS7_ILi1EEESI_SI_EEESC_SE_Li128ELb1ELb1ELb0ELb0EEENS1_19SingleTileSchedulerILb1ELb0ELb1ELi128EEEEEEEEEvNT_6ParamsE,"a",@progbits
	.sectionflags	@""
	.align	4
.nv.constant0._ZN7cutlass13device_kernelIN5flash19enable_sm80_to_sm89INS1_16FlashAttnFwdSm80INS1_25CollectiveMainloopFwdSm80ILi4ELi1ELb0EN4cute5tupleIJNS5_1CILi128EEENS7_ILi64EEENS7_ILi96EEEEEELi96ENS_10bfloat16_tEfNS_4arch4Sm80ELb0ELb0ELb1ELb1ELb0ELb0ELb1ELb0EEENS1_21CollectiveEpilogueFwdINS6_IJS8_SA_S9_EEENS6_IJNS7_ILi1EEESI_SI_EEESC_SE_Li128ELb1ELb1ELb0ELb0EEENS1_19SingleTileSchedulerILb1ELb0ELb1ELi128EEEEEEEEEvNT_6ParamsE:
	.zero		1944


//--------------------- .nv.constant0._ZN7cutlass13device_kernelIN5flash19enable_sm80_to_sm89INS1_16FlashAttnFwdSm80INS1_25CollectiveMainloopFwdSm80ILi4ELi1ELb0EN4cute5tupleIJNS5_1CILi128EEENS7_ILi64EEENS7_ILi96EEEEEELi96ENS_10bfloat16_tEfNS_4arch4Sm80ELb0ELb0ELb1ELb1ELb0ELb1ELb1ELb0EEENS1_21CollectiveEpilogueFwdINS6_IJS8_SA_S9_EEENS6_IJNS7_ILi1EEESI_SI_EEESC_SE_Li128ELb1ELb1ELb0ELb0EEENS1_19SingleTileSchedulerILb1ELb0ELb1ELi128EEEEEEEEEvNT_6ParamsE --------------------------
	.section	.nv.constant0._ZN7cutlass13device_kernelIN5flash19enable_sm80_to_sm89INS1_16FlashAttnFwdSm80INS1_25CollectiveMainloopFwdSm80ILi4ELi1ELb0EN4cute5tupleIJNS5_1CILi128EEENS7_ILi64EEENS7_ILi96EEEEEELi96ENS_10bfloat16_tEfNS_4arch4Sm80ELb0ELb0ELb1ELb1ELb0ELb1ELb1ELb0EEENS1_21CollectiveEpilogueFwdINS6_IJS8_SA_S9_EEENS6_IJNS7_ILi1EEESI_SI_EEESC_SE_Li128ELb1ELb1ELb0ELb0EEENS1_19SingleTileSchedulerILb1ELb0ELb1ELi128EEEEEEEEEvNT_6ParamsE,"a",@progbits
	.sectionflags	@""
	.align	4
.nv.constant0._ZN7cutlass13device_kernelIN5flash19enable_sm80_to_sm89INS1_16FlashAttnFwdSm80INS1_25CollectiveMainloopFwdSm80ILi4ELi1ELb0EN4cute5tupleIJNS5_1CILi128EEENS7_ILi64EEENS7_ILi96EEEEEELi96ENS_10bfloat16_tEfNS_4arch4Sm80ELb0ELb0ELb1ELb1ELb0ELb1ELb1ELb0EEENS1_21CollectiveEpilogueFwdINS6_IJS8_SA_S9_EEENS6_IJNS7_ILi1EEESI_SI_EEESC_SE_Li128ELb1ELb1ELb0ELb0EEENS1_19SingleTileSchedulerILb1ELb0ELb1ELi128EEEEEEEEEvNT_6ParamsE:
	.zero		1944


//--------------------- .nv.constant0._ZN7cutlass13device_kernelIN5flash19enable_sm80_to_sm89INS1_16FlashAttnFwdSm80INS1_25CollectiveMainloopFwdSm80ILi4ELi1ELb0EN4cute5tupleIJNS5_1CILi128EEENS7_ILi48EEENS7_ILi96EEEEEELi96ENS_10bfloat16_tEfNS_4arch4Sm80ELb0ELb1ELb1ELb0ELb0ELb0ELb1ELb0EEENS1_21CollectiveEpilogueFwdINS6_IJS8_SA_S9_EEENS6_IJNS7_ILi1EEESI_SI_EEESC_SE_Li128ELb0ELb1ELb0ELb0EEENS1_19SingleTileSchedulerILb0ELb0ELb1ELi128EEEEEEEEEvNT_6ParamsE --------------------------
	.section	.nv.constant0._ZN7cutlass13device_kernelIN5flash19enable_sm80_to_sm89INS1_16FlashAttnFwdSm80INS1_25CollectiveMainloopFwdSm80ILi4ELi1ELb0EN4cute5tupleIJNS5_1CILi128EEENS7_ILi48EEENS7_ILi96EEEEEELi96ENS_10bfloat16_tEfNS_4arch4Sm80ELb0ELb1ELb1ELb0ELb0ELb0ELb1ELb0EEENS1_21CollectiveEpilogueFwdINS6_IJS8_SA_S9_EEENS6_IJNS7_ILi1EEESI_SI_EEESC_SE_Li128ELb0ELb1ELb0ELb0EEENS1_19SingleTileSchedulerILb0ELb0ELb1ELi128EEEEEEEEEvNT_6ParamsE,"a",@progbits
	.sectionflags	@""
	.align	4
.nv.constant0._ZN7cutlass13device_kernelIN5flash19enable_sm80_to_sm89INS1_16FlashAttnFwdSm80INS1_25CollectiveMainloopFwdSm80ILi4ELi1ELb0EN4cute5tupleIJNS5_1CILi128EEENS7_ILi48EEENS7_ILi96EEEEEELi96ENS_10bfloat16_tEfNS_4arch4Sm80ELb0ELb1ELb1ELb0ELb0ELb0ELb1ELb0EEENS1_21CollectiveEpilogueFwdINS6_IJS8_SA_S9_EEENS6_IJNS7_ILi1EEESI_SI_EEESC_SE_Li128ELb0ELb1ELb0ELb0EEENS1_19SingleTileSchedulerILb0ELb0ELb1ELi128EEEEEEEEEvNT_6ParamsE:
	.zero		1944


//--------------------- .nv.constant0._ZN7cutlass13device_kernelIN5flash19enable_sm80_to_sm89INS1_16FlashAttnFwdSm80INS1_25CollectiveMainloopFwdSm80ILi4ELi1ELb0EN4cute5tupleIJNS5_1CILi128EEENS7_ILi48EEENS7_ILi96EEEEEELi96ENS_10bfloat16_tEfNS_4arch4Sm80ELb0ELb1ELb1ELb1ELb0ELb0ELb1ELb0EEENS1_21CollectiveEpilogueFwdINS6_IJS8_SA_S9_EEENS6_IJNS7_ILi1EEESI_SI_EEESC_SE_Li128ELb1ELb1ELb0ELb0EEENS1_19SingleTileSchedulerILb1ELb0ELb1ELi128EEEEEEEEEvNT_6ParamsE --------------------------
	.section	.nv.constant0._ZN7cutlass13device_kernelIN5flash19enable_sm80_to_sm89INS1_16FlashAttnFwdSm80INS1_25CollectiveMainloopFwdSm80ILi4ELi1ELb0EN4cute5tupleIJNS5_1CILi128EEENS7_ILi48EEENS7_ILi96EEEEEELi96ENS_10bfloat16_tEfNS_4arch4Sm80ELb0ELb1ELb1ELb1ELb0ELb0ELb1ELb0EEENS1_21CollectiveEpilogueFwdINS6_IJS8_SA_S9_EEENS6_IJNS7_ILi1EEESI_SI_EEESC_SE_Li128ELb1ELb1ELb0ELb0EEENS1_19SingleTileSchedulerILb1ELb0ELb1ELi128EEEEEEEEEvNT_6ParamsE,"a",@progbits
	.sectionflags	@""
	.align	4
.nv.constant0._ZN7cutlass13device_kernelIN5flash19enable_sm80_to_sm89INS1_16FlashAttnFwdSm80INS1_25CollectiveMainloopFwdSm80ILi4ELi1ELb0EN4cute5tupleIJNS5_1CILi128EEENS7_ILi48EEENS7_ILi96EEEEEELi96ENS_10bfloat16_tEfNS_4arch4Sm80ELb0ELb1ELb1ELb1ELb0ELb0ELb1ELb0EEENS1_21CollectiveEpilogueFwdINS6_IJS8_SA_S9_EEENS6_IJNS7_ILi1EEESI_SI_EEESC_SE_Li128ELb1ELb1ELb0ELb0EEENS1_19SingleTileSchedulerILb1ELb0ELb1ELi128EEEEEEEEEvNT_6ParamsE:
	.zero		1944


//--------------------- .nv.constant0._ZN7cutlass13device_kernelIN5flash19enable_sm80_to_sm89INS1_16FlashAttnFwdSm80INS1_25CollectiveMainloopFwdSm80ILi4ELi1ELb0EN4cute5tupleIJNS5_1CILi128EEENS7_ILi48EEENS7_ILi96EEEEEELi96ENS_10bfloat16_tEfNS_4arch4Sm80ELb0ELb1ELb1ELb1ELb0ELb1ELb1ELb0EEENS1_21CollectiveEpilogueFwdINS6_IJS8_SA_S9_EEENS6_IJNS7_ILi1EEESI_SI_EEESC_SE_Li128ELb1ELb1ELb0ELb0EEENS1_19SingleTileSchedulerILb1ELb0ELb1ELi128EEEEEEEEEvNT_6ParamsE --------------------------
	.section	.nv.constant0._ZN7cutlass13device_kernelIN5flash19enable_sm80_to_sm89INS1_16FlashAttnFwdSm80INS1_25CollectiveMainloopFwdSm80ILi4ELi1ELb0EN4cute5tupleIJNS5_1CILi128EEENS7_ILi48EEENS7_ILi96EEEEEELi96ENS_10bfloat16_tEfNS_4arch4Sm80ELb0ELb1ELb1ELb1ELb0ELb1ELb1ELb0EEENS1_21CollectiveEpilogueFwdINS6_IJS8_SA_S9_EEENS6_IJNS7_ILi1EEESI_SI_EEESC_SE_Li128ELb1ELb1ELb0ELb0EEENS1_19SingleTileSchedulerILb1ELb0ELb1ELi128EEEEEEEEEvNT_6ParamsE,"a",@progbits
	.sectionflags	@""
	.align	4
.nv.constant0._ZN7cutlass13device_kernelIN5flash19enable_sm80_to_sm89INS1_16FlashAttnFwdSm80INS1_25CollectiveMainloopFwdSm80ILi4ELi1ELb0EN4cute5tupleIJNS5_1CILi128EEENS7_ILi48EEENS7_ILi96EEEEEELi96ENS_10bfloat16_tEfNS_4arch4Sm80ELb0ELb1ELb1ELb1ELb0ELb1ELb1ELb0EEENS1_21CollectiveEpilogueFwdINS6_IJS8_SA_S9_EEENS6_IJNS7_ILi1EEESI_SI_EEESC_SE_Li128ELb1ELb1ELb0ELb0EEENS1_19SingleTileSchedulerILb1ELb0ELb1ELi128EEEEEEEEEvNT_6ParamsE:
	.zero		1944


//--------------------- .nv.constant0._ZN7cutlass13device_kernelIN5flash19enable_sm80_to_sm89INS1_16FlashAttnFwdSm80INS1_25CollectiveMainloopFwdSm80ILi4ELi1ELb0EN4cute5tupleIJNS5_1CILi128EEENS7_ILi64EEENS7_ILi96EEEEEELi96ENS_10bfloat16_tEfNS_4arch4Sm80ELb1ELb0ELb1ELb0ELb0ELb0ELb1ELb0EEENS1_21CollectiveEpilogueFwdINS6_IJS8_SA_S9_EEENS6_IJNS7_ILi1EEESI_SI_EEESC_SE_Li128ELb0ELb1ELb0ELb0EEENS1_30DynamicPersistentTileSchedulerILi128ELi128ELb0ELb1ELb0EEEEEEEEEvNT_6ParamsE --------------------------
	.section	.nv.constant0._ZN7cutlass13device_kernelIN5flash19enable_sm80_to_sm89INS1_16FlashAttnFwdSm80INS1_25CollectiveMainloopFwdSm80ILi4ELi1ELb0EN4cute5tupleIJNS5_1CILi128EEENS7_ILi64EEENS7_ILi96EEEEEELi96ENS_10bfloat16_tEfNS_4arch4Sm80ELb1ELb0ELb1ELb0ELb0ELb0ELb1ELb0EEENS1_21CollectiveEpilogueFwdINS6_IJS8_SA_S9_EEENS6_IJNS7_ILi1EEESI_SI_EEESC_SE_Li128ELb0ELb1ELb0ELb0EEENS1_30DynamicPersistentTileSchedulerILi128ELi128ELb0ELb1ELb0EEEEEEEEEvNT_6ParamsE,"a",@progbits
	.sectionflags	@""
	.align	4
.nv.constant0._ZN7cutlass13device_kernelIN5flash19enable_sm80_to_sm89INS1_16FlashAttnFwdSm80INS1_25CollectiveMainloopFwdSm80ILi4ELi1ELb0EN4cute5tupleIJNS5_1CILi128EEENS7_ILi64EEENS7_ILi96EEEEEELi96ENS_10bfloat16_tEfNS_4arch4Sm80ELb1ELb0ELb1ELb0ELb0ELb0ELb1ELb0EEENS1_21CollectiveEpilogueFwdINS6_IJS8_SA_S9_EEENS6_IJNS7_ILi1EEESI_SI_EEESC_SE_Li128ELb0ELb1ELb0ELb0EEENS1_30DynamicPersistentTileSchedulerILi128ELi128ELb0ELb1ELb0EEEEEEEEEvNT_6ParamsE:
	.zero		1960


//--------------------- .nv.constant0._ZN7cutlass13device_kernelIN5flash19enable_sm80_to_sm89INS1_16FlashAttnFwdSm80INS1_25CollectiveMainloopFwdSm80ILi4ELi1ELb0EN4cute5tupleIJNS5_1CILi128EEENS7_ILi64EEENS7_ILi96EEEEEELi96ENS_10bfloat16_tEfNS_4arch4Sm80ELb1ELb0ELb1ELb1ELb0ELb0ELb1ELb0EEENS1_21CollectiveEpilogueFwdINS6_IJS8_SA_S9_EEENS6_IJNS7_ILi1EEESI_SI_EEESC_SE_Li128ELb1ELb1ELb0ELb0EEENS1_19SingleTileSchedulerILb1ELb0ELb1ELi128EEEEEEEEEvNT_6ParamsE --------------------------
	.section	.nv.constant0._ZN7cutlass13device_kernelIN5flash19enable_sm80_to_sm89INS1_16FlashAttnFwdSm80INS1_25CollectiveMainloopFwdSm80ILi4ELi1ELb0EN4cute5tupleIJNS5_1CILi128EEENS7_ILi64EEENS7_ILi96EEEEEELi96ENS_10bfloat16_tEfNS_4arch4Sm80ELb1ELb0ELb1ELb1ELb0ELb0ELb1ELb0EEENS1_21CollectiveEpilogueFwdINS6_IJS8_SA_S9_EEENS6_IJNS7_ILi1EEESI_SI_EEESC_SE_Li128ELb1ELb1ELb0ELb0EEENS1_19SingleTileSchedulerILb1ELb0ELb1ELi128EEEEEEEEEvNT_6ParamsE,"a",@progbits
	.sectionflags	@""
	.align	4
.nv.constant0._ZN7cutlass13device_kernelIN5flash19enable_sm80_to_sm89INS1_16FlashAttnFwdSm80INS1_25CollectiveMainloopFwdSm80ILi4ELi1ELb0EN4cute5tupleIJNS5_1CILi128EEENS7_ILi64EEENS7_ILi96EEEEEELi96ENS_10bfloat16_tEfNS_4arch4Sm80ELb1ELb0ELb1ELb1ELb0ELb0ELb1ELb0EEENS1_21CollectiveEpilogueFwdINS6_IJS8_SA_S9_EEENS6_IJNS7_ILi1EEESI_SI_EEESC_SE_Li128ELb1ELb1ELb0ELb0EEENS1_19SingleTileSchedulerILb1ELb0ELb1ELi128EEEEEEEEEvNT_6ParamsE:
	.zero		1944


//--------------------- .nv.constant0._ZN7cutlass13device_kernelIN5flash19enable_sm80_to_sm89INS1_16FlashAttnFwdSm80INS1_25CollectiveMainloopFwdSm80ILi4ELi1ELb0EN4cute5tupleIJNS5_1CILi128EEENS7_ILi64EEENS7_ILi96EEEEEELi96ENS_10bfloat16_tEfNS_4arch4Sm80ELb1ELb0ELb1ELb1ELb0ELb1ELb1ELb0EEENS1_21CollectiveEpilogueFwdINS6_IJS8_SA_S9_EEENS6_IJNS7_ILi1EEESI_SI_EEESC_SE_Li128ELb1ELb1ELb0ELb0EEENS1_19SingleTileSchedulerILb1ELb0ELb1ELi128EEEEEEEEEvNT_6ParamsE --------------------------
	.section	.nv.constant0._ZN7cutlass13device_kernelIN5flash19enable_sm80_to_sm89INS1_16FlashAttnFwdSm80INS1_25CollectiveMainloopFwdSm80ILi4ELi1ELb0EN4cute5tupleIJNS5_1CILi128EEENS7_ILi64EEENS7_ILi96EEEEEELi96ENS_10bfloat16_tEfNS_4arch4Sm80ELb1ELb0ELb1ELb1ELb0ELb1ELb1ELb0EEENS1_21CollectiveEpilogueFwdINS6_IJS8_SA_S9_EEENS6_IJNS7_ILi1EEESI_SI_EEESC_SE_Li128ELb1ELb1ELb0ELb0EEENS1_19SingleTileSchedulerILb1ELb0ELb1ELi128EEEEEEEEEvNT_6ParamsE,"a",@progbits
	.sectionflags	@""
	.align	4
.nv.constant0._ZN7cutlass13device_kernelIN5flash19enable_sm80_to_sm89INS1_16FlashAttnFwdSm80INS1_25CollectiveMainloopFwdSm80ILi4ELi1ELb0EN4cute5tupleIJNS5_1CILi128EEENS7_ILi64EEENS7_ILi96EEEEEELi96ENS_10bfloat16_tEfNS_4arch4Sm80ELb1ELb0ELb1ELb1ELb0ELb1ELb1ELb0EEENS1_21CollectiveEpilogueFwdINS6_IJS8_SA_S9_EEENS6_IJNS7_ILi1EEESI_SI_EEESC_SE_Li128ELb1ELb1ELb0ELb0EEENS1_19SingleTileSchedulerILb1ELb0ELb1ELi128EEEEEEEEEvNT_6ParamsE:
	.zero		1944


//--------------------- .nv.constant0._ZN7cutlass13device_kernelIN5flash19enable_sm80_to_sm89INS1_16FlashAttnFwdSm80INS1_25CollectiveMainloopFwdSm80ILi4ELi1ELb0EN4cute5tupleIJNS5_1CILi128EEENS7_ILi64EEENS7_ILi96EEEEEELi96ENS_10bfloat16_tEfNS_4arch4Sm80ELb0ELb0ELb0ELb0ELb0ELb0ELb1ELb0EEENS1_21CollectiveEpilogueFwdINS6_IJS8_SA_S9_EEENS6_IJNS7_ILi1EEESI_SI_EEESC_SE_Li128ELb0ELb1ELb0ELb0EEENS1_19SingleTileSchedulerILb0ELb0ELb1ELi128EEEEEEEEEvNT_6ParamsE --------------------------
	.section	.nv.constant0._ZN7cutlass13device_kernelIN5flash19enable_sm80_to_sm89INS1_16FlashAttnFwdSm80INS1_25CollectiveMainloopFwdSm80ILi4ELi1ELb0EN4cute5tupleIJNS5_1CILi128EEENS7_ILi64EEENS7_ILi96EEEEEELi96ENS_10bfloat16_tEfNS_4arch4Sm80ELb0ELb0ELb0ELb0ELb0ELb0ELb1ELb0EEENS1_21CollectiveEpilogueFwdINS6_IJS8_SA_S9_EEENS6_IJNS7_ILi1EEESI_SI_EEESC_SE_Li128ELb0ELb1ELb0ELb0EEENS1_19SingleTileSchedulerILb0ELb0ELb1ELi128EEEEEEEEEvNT_6ParamsE,"a",@progbits
	.sectionflags	@""
	.align	4
.nv.constant0._ZN7cutlass13device_kernelIN5flash19enable_sm80_to_sm89INS1_16FlashAttnFwdSm80INS1_25CollectiveMainloopFwdSm80ILi4ELi1ELb0EN4cute5tupleIJNS5_1CILi128EEENS7_ILi64EEENS7_ILi96EEEEEELi96ENS_10bfloat16_tEfNS_4arch4Sm80ELb0ELb0ELb0ELb0ELb0ELb0ELb1ELb0EEENS1_21CollectiveEpilogueFwdINS6_IJS8_SA_S9_EEENS6_IJNS7_ILi1EEESI_SI_EEESC_SE_Li128ELb0ELb1ELb0ELb0EEENS1_19SingleTileSchedulerILb0ELb0ELb1ELi128EEEEEEEEEvNT_6ParamsE:
	.zero		1944


//--------------------- .nv.constant0._ZN7cutlass13device_kernelIN5flash19enable_sm80_to_sm89INS1_16FlashAttnFwdSm80INS1_25CollectiveMainloopFwdSm80ILi4ELi1ELb0EN4cute5tupleIJNS5_1CILi128EEENS7_ILi64EEENS7_ILi96EEEEEELi96ENS_10bfloat16_tEfNS_4arch4Sm80ELb0ELb0ELb0ELb1ELb0ELb0ELb1ELb0EEENS1_21CollectiveEpilogueFwdINS6_IJS8_SA_S9_EEENS6_IJNS7_ILi1EEESI_SI_EEESC_SE_Li128ELb1ELb1ELb0ELb0EEENS1_19SingleTileSchedulerILb1ELb0ELb1ELi128EEEEEEEEEvNT_6ParamsE --------------------------
	.section	.nv.constant0._ZN7cutlass13device_kernelIN5flash19enable_sm80_to_sm89INS1_16FlashAttnFwdSm80INS1_25CollectiveMainloopFwdSm80ILi4ELi1ELb0EN4cute5tupleIJNS5_1CILi128EEENS7_ILi64EEENS7_ILi96EEEEEELi96ENS_10bfloat16_tEfNS_4arch4Sm80ELb0ELb0ELb0ELb1ELb0ELb0ELb1ELb0EEENS1_21CollectiveEpilogueFwdINS6_IJS8_SA_S9_EEENS6_IJNS7_ILi1EEESI_SI_EEESC_SE_Li128ELb1ELb1ELb0ELb0EEENS1_19SingleTileSchedulerILb1ELb0ELb1ELi128EEEEEEEEEvNT_6ParamsE,"a",@progbits
	.sectionflags	@""
	.align	4
.nv.constant0._ZN7cutlass13device_kernelIN5flash19enable_sm80_to_sm89INS1_16FlashAttnFwdSm80INS1_25CollectiveMainloopFwdSm80ILi4ELi1ELb0EN4cute5tupleIJNS5_1CILi128EEENS7_ILi64EEENS7_ILi96EEEEEELi96ENS_10bfloat16_tEfNS_4arch4Sm80ELb0ELb0ELb0ELb1ELb0ELb0ELb1ELb0EEENS1_21CollectiveEpilogueFwdINS6_IJS8_SA_S9_EEENS6_IJNS7_ILi1EEESI_SI_EEESC_SE_Li128ELb1ELb1ELb0ELb0EEENS1_19SingleTileSchedulerILb1ELb0ELb1ELi128EEEEEEEEEvNT_6ParamsE:
	.zero		1944


//--------------------- .nv.constant0._ZN7cutlass13device_kernelIN5flash19enable_sm80_to_sm89INS1_16FlashAttnFwdSm80INS1_25CollectiveMainloopFwdSm80ILi4ELi1ELb0EN4cute5tupleIJNS5_1CILi128EEENS7_ILi64EEENS7_ILi96EEEEEELi96ENS_10bfloat16_tEfNS_4arch4Sm80ELb0ELb0ELb0ELb1ELb0ELb1ELb1ELb0EEENS1_21CollectiveEpilogueFwdINS6_IJS8_SA_S9_EEENS6_IJNS7_ILi1EEESI_SI_EEESC_SE_Li128ELb1ELb1ELb0ELb0EEENS1_19SingleTileSchedulerILb1ELb0ELb1ELi128EEEEEEEEEvNT_6ParamsE --------------------------
	.section	.nv.constant0._ZN7cutlass13device_kernelIN5flash19enable_sm80_to_sm89INS1_16FlashAttnFwdSm80INS1_25CollectiveMainloopFwdSm80ILi4ELi1ELb0EN4cute5tupleIJNS5_1CILi128EEENS7_ILi64EEENS7_ILi96EEEEEELi96ENS_10bfloat16_tEfNS_4arch4Sm80ELb0ELb0ELb0ELb1ELb0ELb1ELb1ELb0EEENS1_21CollectiveEpilogueFwdINS6_IJS8_SA_S9_EEENS6_IJNS7_ILi1EEESI_SI_EEESC_SE_Li128ELb1ELb1ELb0ELb0EEENS1_19SingleTileSchedulerILb1ELb0ELb1ELi128EEEEEEEEEvNT_6ParamsE,"a",@progbits
	.sectionflags	@""
	.align	4
.nv.constant0._ZN7cutlass13device_kernelIN5flash19enable_sm80_to_sm89INS1_16FlashAttnFwdSm80INS1_25CollectiveMainloopFwdSm80ILi4ELi1ELb0EN4cute5tupleIJNS5_1CILi128EEENS7_ILi64EEENS7_ILi96EEEEEELi96ENS_10bfloat16_tEfNS_4arch4Sm80ELb0ELb0ELb0ELb1ELb0ELb1ELb1ELb0EEENS1_21CollectiveEpilogueFwdINS6_IJS8_SA_S9_EEENS6_IJNS7_ILi1EEESI_SI_EEESC_SE_Li128ELb1ELb1ELb0ELb0EEENS1_19SingleTileSchedulerILb1ELb0ELb1ELi128EEEEEEEEEvNT_6ParamsE:
	.zero		1944


//--------------------- .nv.constant0._ZN7cutlass13device_kernelIN5flash19enable_sm80_to_sm89INS1_16FlashAttnFwdSm80INS1_25CollectiveMainloopFwdSm80ILi4ELi1ELb0EN4cute5tupleIJNS5_1CILi128EEENS7_ILi48EEENS7_ILi96EEEEEELi96ENS_10bfloat16_tEfNS_4arch4Sm80ELb0ELb1ELb0ELb0ELb0ELb0ELb1ELb0EEENS1_21CollectiveEpilogueFwdINS6_IJS8_SA_S9_EEENS6_IJNS7_ILi1EEESI_SI_EEESC_SE_Li128ELb0ELb1ELb0ELb0EEENS1_19SingleTileSchedulerILb0ELb0ELb1ELi128EEEEEEEEEvNT_6ParamsE --------------------------
	.section	.nv.constant0._ZN7cutlass13device_kernelIN5flash19enable_sm80_to_sm89INS1_16FlashAttnFwdSm80INS1_25CollectiveMainloopFwdSm80ILi4ELi1ELb0EN4cute5tupleIJNS5_1CILi128EEENS7_ILi48EEENS7_ILi96EEEEEELi96ENS_10bfloat16_tEfNS_4arch4Sm80ELb0ELb1ELb0ELb0ELb0ELb0ELb1ELb0EEENS1_21CollectiveEpilogueFwdINS6_IJS8_SA_S9_EEENS6_IJNS7_ILi1EEESI_SI_EEESC_SE_Li128ELb0ELb1ELb0ELb0EEENS1_19SingleTileSchedulerILb0ELb0ELb1ELi128EEEEEEEEEvNT_6ParamsE,"a",@progbits
	.sectionflags	@""
	.align	4
.nv.constant0._ZN7cutlass13device_kernelIN5flash19enable_sm80_to_sm89INS1_16FlashAttnFwdSm80INS1_25CollectiveMainloopFwdSm80ILi4ELi1ELb0EN4cute5tupleIJNS5_1CILi128EEENS7_ILi48EEENS7_ILi96EEEEEELi96ENS_10bfloat16_tEfNS_4arch4Sm80ELb0ELb1ELb0ELb0ELb0ELb0ELb1ELb0EEENS1_21CollectiveEpilogueFwdINS6_IJS8_SA_S9_EEENS6_IJNS7_ILi1EEESI_SI_EEESC_SE_Li128ELb0ELb1ELb0ELb0EEENS1_19SingleTileSchedulerILb0ELb0ELb1ELi128EEEEEEEEEvNT_6ParamsE:
	.zero		1944


//--------------------- .nv.constant0._ZN7cutlass13device_kernelIN5flash19enable_sm80_to_sm89INS1_16FlashAttnFwdSm80INS1_25CollectiveMainloopFwdSm80ILi4ELi1ELb0EN4cute5tupleIJNS5_1CILi128EEENS7_ILi48EEENS7_ILi96EEEEEELi96ENS_10bfloat16_tEfNS_4arch4Sm80ELb0ELb1ELb0ELb1ELb0ELb0ELb1ELb0EEENS1_21CollectiveEpilogueFwdINS6_IJS8_SA_S9_EEENS6_IJNS7_ILi1EEESI_SI_EEESC_SE_Li128ELb1ELb1ELb0ELb0EEENS1_19SingleTileSchedulerILb1ELb0ELb1ELi128EEEEEEEEEvNT_6ParamsE --------------------------
	.section	.nv.constant0._ZN7cutlass13device_kernelIN5flash19enable_sm80_to_sm89INS1_16FlashAttnFwdSm80INS1_25CollectiveMainloopFwdSm80ILi4ELi1ELb0EN4cute5tupleIJNS5_1CILi128EEENS7_ILi48EEENS7_ILi96EEEEEELi96ENS_10bfloat16_tEfNS_4arch4Sm80ELb0ELb1ELb0ELb1ELb0ELb0ELb1ELb0EEENS1_21CollectiveEpilogueFwdINS6_IJS8_SA_S9_EEENS6_IJNS7_ILi1EEESI_SI_EEESC_SE_Li128ELb1ELb1ELb0ELb0EEENS1_19SingleTileSchedulerILb1ELb0ELb1ELi128EEEEEEEEEvNT_6ParamsE,"a",@progbits
	.sectionflags	@""
	.align	4
.nv.constant0._ZN7cutlass13device_kernelIN5flash19enable_sm80_to_sm89INS1_16FlashAttnFwdSm80INS1_25CollectiveMainloopFwdSm80ILi4ELi1ELb0EN4cute5tupleIJNS5_1CILi128EEENS7_ILi48EEENS7_ILi96EEEEEELi96ENS_10bfloat16_tEfNS_4arch4Sm80ELb0ELb1ELb0ELb1ELb0ELb0ELb1ELb0EEENS1_21CollectiveEpilogueFwdINS6_IJS8_SA_S9_EEENS6_IJNS7_ILi1EEESI_SI_EEESC_SE_Li128ELb1ELb1ELb0ELb0EEENS1_19SingleTileSchedulerILb1ELb0ELb1ELi128EEEEEEEEEvNT_6ParamsE:
	.zero		1944


//--------------------- .nv.constant0._ZN7cutlass13device_kernelIN5flash19enable_sm80_to_sm89INS1_16FlashAttnFwdSm80INS1_25CollectiveMainloopFwdSm80ILi4ELi1ELb0EN4cute5tupleIJNS5_1CILi128EEENS7_ILi48EEENS7_ILi96EEEEEELi96ENS_10bfloat16_tEfNS_4arch4Sm80ELb0ELb1ELb0ELb1ELb0ELb1ELb1ELb0EEENS1_21CollectiveEpilogueFwdINS6_IJS8_SA_S9_EEENS6_IJNS7_ILi1EEESI_SI_EEESC_SE_Li128ELb1ELb1ELb0ELb0EEENS1_19SingleTileSchedulerILb1ELb0ELb1ELi128EEEEEEEEEvNT_6ParamsE --------------------------
	.section	.nv.constant0._ZN7cutlass13device_kernelIN5flash19enable_sm80_to_sm89INS1_16FlashAttnFwdSm80INS1_25CollectiveMainloopFwdSm80ILi4ELi1ELb0EN4cute5tupleIJNS5_1CILi128EEENS7_ILi48EEENS7_ILi96EEEEEELi96ENS_10bfloat16_tEfNS_4arch4Sm80ELb0ELb1ELb0ELb1ELb0ELb1ELb1ELb0EEENS1_21CollectiveEpilogueFwdINS6_IJS8_SA_S9_EEENS6_IJNS7_ILi1EEESI_SI_EEESC_SE_Li128ELb1ELb1ELb0ELb0EEENS1_19SingleTileSchedulerILb1ELb0ELb1ELi128EEEEEEEEEvNT_6ParamsE,"a",@progbits
	.sectionflags	@""
	.align	4
.nv.constant0._ZN7cutlass13device_kernelIN5flash19enable_sm80_to_sm89INS1_16FlashAttnFwdSm80INS1_25CollectiveMainloopFwdSm80ILi4ELi1ELb0EN4cute5tupleIJNS5_1CILi128EEENS7_ILi48EEENS7_ILi96EEEEEELi96ENS_10bfloat16_tEfNS_4arch4Sm80ELb0ELb1ELb0ELb1ELb0ELb1ELb1ELb0EEENS1_21CollectiveEpilogueFwdINS6_IJS8_SA_S9_EEENS6_IJNS7_ILi1EEESI_SI_EEESC_SE_Li128ELb1ELb1ELb0ELb0EEENS1_19SingleTileSchedulerILb1ELb0ELb1ELi128EEEEEEEEEvNT_6ParamsE:
	.zero		1944


//--------------------- .nv.constant0._ZN7cutlass13device_kernelIN5flash19enable_sm80_to_sm89INS1_16FlashAttnFwdSm80INS1_25CollectiveMainloopFwdSm80ILi4ELi1ELb0EN4cute5tupleIJNS5_1CILi128EEENS7_ILi64EEENS7_ILi96EEEEEELi96ENS_10bfloat16_tEfNS_4arch4Sm80ELb1ELb0ELb0ELb0ELb0ELb0ELb1ELb0EEENS1_21CollectiveEpilogueFwdINS6_IJS8_SA_S9_EEENS6_IJNS7_ILi1EEESI_SI_EEESC_SE_Li128ELb0ELb1ELb0ELb0EEENS1_30DynamicPersistentTileSchedulerILi128ELi128ELb0ELb1ELb0EEEEEEEEEvNT_6ParamsE --------------------------
	.section	.nv.constant0._ZN7cutlass13device_kernelIN5flash19enable_sm80_to_sm89INS1_16FlashAttnFwdSm80INS1_25CollectiveMainloopFwdSm80ILi4ELi1ELb0EN4cute5tupleIJNS5_1CILi128EEENS7_ILi64EEENS7_ILi96EEEEEELi96ENS_10bfloat16_tEfNS_4arch4Sm80ELb1ELb0ELb0ELb0ELb0ELb0ELb1ELb0EEENS1_21CollectiveEpilogueFwdINS6_IJS8_SA_S9_EEENS6_IJNS7_ILi1EEESI_SI_EEESC_SE_Li128ELb0ELb1ELb0ELb0EEENS1_30DynamicPersistentTileSchedulerILi128ELi128ELb0ELb1ELb0EEEEEEEEEvNT_6ParamsE,"a",@progbits
	.sectionflags	@""
	.align	4
.nv.constant0._ZN7cutlass13device_kernelIN5flash19enable_sm80_to_sm89INS1_16FlashAttnFwdSm80INS1_25CollectiveMainloopFwdSm80ILi4ELi1ELb0EN4cute5tupleIJNS5_1CILi128EEENS7_ILi64EEENS7_ILi96EEEEEELi96ENS_10bfloat16_tEfNS_4arch4Sm80ELb1ELb0ELb0ELb0ELb0ELb0ELb1ELb0EEENS1_21CollectiveEpilogueFwdINS6_IJS8_SA_S9_EEENS6_IJNS7_ILi1EEESI_SI_EEESC_SE_Li128ELb0ELb1ELb0ELb0EEENS1_30DynamicPersistentTileSchedulerILi128ELi128ELb0ELb1ELb0EEEEEEEEEvNT_6ParamsE:
	.zero		1960


//--------------------- .nv.constant0._ZN7cutlass13device_kernelIN5flash19enable_sm80_to_sm89INS1_16FlashAttnFwdSm80INS1_25CollectiveMainloopFwdSm80ILi4ELi1ELb0EN4cute5tupleIJNS5_1CILi128EEENS7_ILi64EEENS7_ILi96EEEEEELi96ENS_10bfloat16_tEfNS_4arch4Sm80ELb1ELb0ELb0ELb1ELb0ELb0ELb1ELb0EEENS1_21CollectiveEpilogueFwdINS6_IJS8_SA_S9_EEENS6_IJNS7_ILi1EEESI_SI_EEESC_SE_Li128ELb1ELb1ELb0ELb0EEENS1_19SingleTileSchedulerILb1ELb0ELb1ELi128EEEEEEEEEvNT_6ParamsE --------------------------
	.section	.nv.constant0._ZN7cutlass13device_kernelIN5flash19enable_sm80_to_sm89INS1_16FlashAttnFwdSm80INS1_25CollectiveMainloopFwdSm80ILi4ELi1ELb0EN4cute5tupleIJNS5_1CILi128EEENS7_ILi64EEENS7_ILi96EEEEEELi96ENS_10bfloat16_tEfNS_4arch4Sm80ELb1ELb0ELb0ELb1ELb0ELb0ELb1ELb0EEENS1_21CollectiveEpilogueFwdINS6_IJS8_SA_S9_EEENS6_IJNS7_ILi1EEESI_SI_EEESC_SE_Li128ELb1ELb1ELb0ELb0EEENS1_19SingleTileSchedulerILb1ELb0ELb1ELi128EEEEEEEEEvNT_6ParamsE,"a",@progbits
	.sectionflags	@""
	.align	4
.nv.constant0._ZN7cutlass13device_kernelIN5flash19enable_sm80_to_sm89INS1_16FlashAttnFwdSm80INS1_25CollectiveMainloopFwdSm80ILi4ELi1ELb0EN4cute5tupleIJNS5_1CILi128EEENS7_ILi64EEENS7_ILi96EEEEEELi96ENS_10bfloat16_tEfNS_4arch4Sm80ELb1ELb0ELb0ELb1ELb0ELb0ELb1ELb0EEENS1_21CollectiveEpilogueFwdINS6_IJS8_SA_S9_EEENS6_IJNS7_ILi1EEESI_SI_EEESC_SE_Li128ELb1ELb1ELb0ELb0EEENS1_19SingleTileSchedulerILb1ELb0ELb1ELi128EEEEEEEEEvNT_6ParamsE:
	.zero		1944


//--------------------- .nv.constant0._ZN7cutlass13device_kernelIN5flash19enable_sm80_to_sm89INS1_16FlashAttnFwdSm80INS1_25CollectiveMainloopFwdSm80ILi4ELi1ELb0EN4cute5tupleIJNS5_1CILi128EEENS7_ILi64EEENS7_ILi96EEEEEELi96ENS_10bfloat16_tEfNS_4arch4Sm80ELb1ELb0ELb0ELb1ELb0ELb1ELb1ELb0EEENS1_21CollectiveEpilogueFwdINS6_IJS8_SA_S9_EEENS6_IJNS7_ILi1EEESI_SI_EEESC_SE_Li128ELb1ELb1ELb0ELb0EEENS1_19SingleTileSchedulerILb1ELb0ELb1ELi128EEEEEEEEEvNT_6ParamsE --------------------------
	.section	.nv.constant0._ZN7cutlass13device_kernelIN5flash19enable_sm80_to_sm89INS1_16FlashAttnFwdSm80INS1_25CollectiveMainloopFwdSm80ILi4ELi1ELb0EN4cute5tupleIJNS5_1CILi128EEENS7_ILi64EEENS7_ILi96EEEEEELi96ENS_10bfloat16_tEfNS_4arch4Sm80ELb1ELb0ELb0ELb1ELb0ELb1ELb1ELb0EEENS1_21CollectiveEpilogueFwdINS6_IJS8_SA_S9_EEENS6_IJNS7_ILi1EEESI_SI_EEESC_SE_Li128ELb1ELb1ELb0ELb0EEENS1_19SingleTileSchedulerILb1ELb0ELb1ELi128EEEEEEEEEvNT_6ParamsE,"a",@progbits
	.sectionflags	@""
	.align	4
.nv.constant0._ZN7cutlass13device_kernelIN5flash19enable_sm80_to_sm89INS1_16FlashAttnFwdSm80INS1_25CollectiveMainloopFwdSm80ILi4ELi1ELb0EN4cute5tupleIJNS5_1CILi128EEENS7_ILi64EEENS7_ILi96EEEEEELi96ENS_10bfloat16_tEfNS_4arch4Sm80ELb1ELb0ELb0ELb1ELb0ELb1ELb1ELb0EEENS1_21CollectiveEpilogueFwdINS6_IJS8_SA_S9_EEENS6_IJNS7_ILi1EEESI_SI_EEESC_SE_Li128ELb1ELb1ELb0ELb0EEENS1_19SingleTileSchedulerILb1ELb0ELb1ELi128EEEEEEEEEvNT_6ParamsE:
	.zero		1944


//--------------------- SYMBOLS --------------------------

	.type		.nv.reservedSmem.offset0,@object
	.size		.nv.reservedSmem.offset0,0x4
